// auto-generated by cutlass_sweep.gemm — config: {"arch": "sm_100", "cluster_m": 2, "cluster_n": 1, "dtype": "fp16", "stages": 3, "tile_k": 128, "tile_m": 256, "tile_n": 128}
#include "cutlass/cutlass.h"
#include "cutlass/gemm/collective/collective_builder.hpp"
#include "cutlass/gemm/device/gemm_universal_adapter.h"
#include "cutlass/gemm/kernel/gemm_universal.hpp"
#include "cutlass/epilogue/collective/collective_builder.hpp"

using ElemA = cutlass::half_t;
using ElemB = cutlass::half_t;
using ElemCD = cutlass::half_t;
using Acc  = float;
using TileShape    = cute::Shape<cute::_256, cute::_128, cute::_128>;
using ClusterShape = cute::Shape<cute::_2, cute::_1, cute::_1>;

using CollectiveEpilogue = typename cutlass::epilogue::collective::CollectiveBuilder<
    cutlass::arch::Sm100, cutlass::arch::OpClassTensorOp,
    TileShape, ClusterShape,
    cutlass::epilogue::collective::EpilogueTileAuto,
    Acc, Acc,
    ElemCD, cutlass::layout::RowMajor, 128 / cutlass::sizeof_bits<ElemCD>::value,
    ElemCD, cutlass::layout::RowMajor, 128 / cutlass::sizeof_bits<ElemCD>::value,
    cutlass::epilogue::collective::EpilogueScheduleAuto
  >::CollectiveOp;

using CollectiveMainloop = typename cutlass::gemm::collective::CollectiveBuilder<
    cutlass::arch::Sm100, cutlass::arch::OpClassTensorOp,
    ElemA, cutlass::layout::RowMajor, 128 / cutlass::sizeof_bits<ElemA>::value,
    ElemB, cutlass::layout::ColumnMajor, 128 / cutlass::sizeof_bits<ElemB>::value,
    Acc,
    TileShape, ClusterShape,
    cutlass::gemm::collective::StageCount<3>,
    cutlass::gemm::collective::KernelScheduleAuto
  >::CollectiveOp;

using GemmKernel = cutlass::gemm::kernel::GemmUniversal<
    cute::Shape<int,int,int,int>,
    CollectiveMainloop,
    CollectiveEpilogue
>;
using Gemm = cutlass::gemm::device::GemmUniversalAdapter<GemmKernel>;

// Force the device kernel symbol into the cubin without needing a host main.
auto* _anchor = &cutlass::device_kernel<GemmKernel>;


// ===== COMPILED SASS (sm_100a) =====

	.target	sm_100a

	.elftype	@"ET_EXEC"


//--------------------- .note.nv.tkinfo           --------------------------
	.section	.note.nv.tkinfo,"",@"SHT_NOTE"
	.sectionflags	@"SHF_NOTE_NV_TKINFO"
	.tkinfo
        /*0018*/ 	.word	0x00000002
        /*0030*/ 	.string	""
        /*0030*/ 	.string	"ptxas"
        /*0030*/ 	.string	"Cuda compilation tools, release 13.0, V13.0.88"
        /*0030*/ 	.string	"Build cuda_13.0.r13.0/compiler.36424714_0"
        /*0030*/ 	.string	"-arch sm_100a -m 64 "



//--------------------- .note.nv.cuinfo           --------------------------
	.section	.note.nv.cuinfo,"",@"SHT_NOTE"
	.sectionflags	@"SHF_NOTE_NV_CUINFO"
        /*0018*/ 	.short	0x0002
        /*001a*/ 	.short	0x0064
        /*001c*/ 	.short	0x0082
	.zero		2


//--------------------- .nv.info                  --------------------------
	.section	.nv.info,"",@"SHT_CUDA_INFO"
	.align	4


	//----- nvinfo : EIATTR_REGCOUNT
	.align		4
        /*0000*/ 	.byte	0x04, 0x2f
        /*0002*/ 	.short	(.L_19 - .L_18)
	.align		4
.L_18:
        /*0004*/ 	.word	index@(_ZN7cutlass13device_kernelINS_4gemm6kernel13GemmUniversalIN4cute5tupleIJiiiiEEENS1_10collective13CollectiveMmaINS1_35MainloopSm100TmaUmmaWarpSpecializedILi3ELi2ELi4ENS5_IJNS4_1CILi2EEENSA_ILi1EEESC_EEEEENS5_IJNSA_ILi256EEENSA_ILi128EEESG_EEENS_6half_tENS5_IJlSC_lEEESI_SJ_NS4_8TiledMMAINS4_8MMA_AtomIJNS4_26SM100_MMA_F16BF16_2x1SM_SSISI_SI_fLi256ELi128ELNS4_4UMMA5MajorE0ELSO_0ELNSN_7ScaleInE0ELSP_0EEEEEENS4_6LayoutINS5_IJSC_SC_SC_EEENS5_IJNSA_ILi0EEESU_SU_EEEEENS5_IJNS4_10UnderscoreESX_SX_EEEEENS4_18SM100_TMA_2SM_LOADENS4_14ComposedLayoutINS4_7SwizzleILi3ELi4ELi3EEENS4_18smem_ptr_flag_bitsILi16EEENSS_INS5_IJNSA_ILi8EEENSA_ILi64EEEEEENS5_IJS17_SC_EEEEEEEvNS4_8identityES10_S1B_vS1C_EENS_8epilogue10collective18CollectiveEpilogueINS1E_23Sm100TmaWarpSpecializedILi4ELi2ELi32ELb1ELb0EEEJNS5_IJSG_SG_SG_EEENS5_IJNSS_ISG_SC_EENSS_INSA_ILi32EEESC_EEEEESI_SJ_SI_SJ_NS1E_6fusion15FusionCallbacksIS1I_NS1O_17LinearCombinationISI_fSI_fLNS_15FloatRoundStyleE2EEES1J_S1N_JEEENS4_5SM1004TMEM4LOAD26SM100_TMEM_LOAD_32dp32b32xENS4_13SM90_TMA_LOADENS11_INS12_ILi2ELi4ELi3EEES15_NSS_INS5_IJS16_S1L_EEENS5_IJS1L_SC_EEEEEEENS4_39AutoVectorizingCopyWithAssumedAlignmentILi128EEENS4_14SM90_TMA_STOREES23_S25_S25_EEEvvEEEEvNT_6ParamsE)
        /*0008*/ 	.word	0x00000073


	//----- nvinfo : EIATTR_FRAME_SIZE
	.align		4
.L_19:
        /*000c*/ 	.byte	0x04, 0x11
        /*000e*/ 	.short	(.L_21 - .L_20)
	.align		4
.L_20:
        /*0010*/ 	.word	index@($__internal_2_$__cuda_sm10x_tcgen05_guardrail_trap_unallocated_columns_being_dealloced)
        /*0014*/ 	.word	0x00000000


	//----- nvinfo : EIATTR_FRAME_SIZE
	.align		4
.L_21:
        /*0018*/ 	.byte	0x04, 0x11
        /*001a*/ 	.short	(.L_23 - .L_22)
	.align		4
.L_22:
        /*001c*/ 	.word	index@($__internal_1_$__cuda_sm10x_tcgen05_guardrail_trap_phase_invalid_during_alloc)
        /*0020*/ 	.word	0x00000000


	//----- nvinfo : EIATTR_FRAME_SIZE
	.align		4
.L_23:
        /*0024*/ 	.byte	0x04, 0x11
        /*0026*/ 	.short	(.L_25 - .L_24)
	.align		4
.L_24:
        /*0028*/ 	.word	index@($__internal_0_$__cuda_sm10x_tcgen05_guardrail_trap_col_being_dealloced_not_returned_by_alloc)
        /*002c*/ 	.word	0x00000000


	//----- nvinfo : EIATTR_FRAME_SIZE
	.align		4
.L_25:
        /*0030*/ 	.byte	0x04, 0x11
        /*0032*/ 	.short	(.L_27 - .L_26)
	.align		4
.L_26:
        /*0034*/ 	.word	index@(_ZN7cutlass13device_kernelINS_4gemm6kernel13GemmUniversalIN4cute5tupleIJiiiiEEENS1_10collective13CollectiveMmaINS1_35MainloopSm100TmaUmmaWarpSpecializedILi3ELi2ELi4ENS5_IJNS4_1CILi2EEENSA_ILi1EEESC_EEEEENS5_IJNSA_ILi256EEENSA_ILi128EEESG_EEENS_6half_tENS5_IJlSC_lEEESI_SJ_NS4_8TiledMMAINS4_8MMA_AtomIJNS4_26SM100_MMA_F16BF16_2x1SM_SSISI_SI_fLi256ELi128ELNS4_4UMMA5MajorE0ELSO_0ELNSN_7ScaleInE0ELSP_0EEEEEENS4_6LayoutINS5_IJSC_SC_SC_EEENS5_IJNSA_ILi0EEESU_SU_EEEEENS5_IJNS4_10UnderscoreESX_SX_EEEEENS4_18SM100_TMA_2SM_LOADENS4_14ComposedLayoutINS4_7SwizzleILi3ELi4ELi3EEENS4_18smem_ptr_flag_bitsILi16EEENSS_INS5_IJNSA_ILi8EEENSA_ILi64EEEEEENS5_IJS17_SC_EEEEEEEvNS4_8identityES10_S1B_vS1C_EENS_8epilogue10collective18CollectiveEpilogueINS1E_23Sm100TmaWarpSpecializedILi4ELi2ELi32ELb1ELb0EEEJNS5_IJSG_SG_SG_EEENS5_IJNSS_ISG_SC_EENSS_INSA_ILi32EEESC_EEEEESI_SJ_SI_SJ_NS1E_6fusion15FusionCallbacksIS1I_NS1O_17LinearCombinationISI_fSI_fLNS_15FloatRoundStyleE2EEES1J_S1N_JEEENS4_5SM1004TMEM4LOAD26SM100_TMEM_LOAD_32dp32b32xENS4_13SM90_TMA_LOADENS11_INS12_ILi2ELi4ELi3EEES15_NSS_INS5_IJS16_S1L_EEENS5_IJS1L_SC_EEEEEEENS4_39AutoVectorizingCopyWithAssumedAlignmentILi128EEENS4_14SM90_TMA_STOREES23_S25_S25_EEEvvEEEEvNT_6ParamsE)
        /*0038*/ 	.word	0x00000000


	//----- nvinfo : EIATTR_MIN_STACK_SIZE
	.align		4
.L_27:
        /*003c*/ 	.byte	0x04, 0x12
        /*003e*/ 	.short	(.L_29 - .L_28)
	.align		4
.L_28:
        /*0040*/ 	.word	index@(_ZN7cutlass13device_kernelINS_4gemm6kernel13GemmUniversalIN4cute5tupleIJiiiiEEENS1_10collective13CollectiveMmaINS1_35MainloopSm100TmaUmmaWarpSpecializedILi3ELi2ELi4ENS5_IJNS4_1CILi2EEENSA_ILi1EEESC_EEEEENS5_IJNSA_ILi256EEENSA_ILi128EEESG_EEENS_6half_tENS5_IJlSC_lEEESI_SJ_NS4_8TiledMMAINS4_8MMA_AtomIJNS4_26SM100_MMA_F16BF16_2x1SM_SSISI_SI_fLi256ELi128ELNS4_4UMMA5MajorE0ELSO_0ELNSN_7ScaleInE0ELSP_0EEEEEENS4_6LayoutINS5_IJSC_SC_SC_EEENS5_IJNSA_ILi0EEESU_SU_EEEEENS5_IJNS4_10UnderscoreESX_SX_EEEEENS4_18SM100_TMA_2SM_LOADENS4_14ComposedLayoutINS4_7SwizzleILi3ELi4ELi3EEENS4_18smem_ptr_flag_bitsILi16EEENSS_INS5_IJNSA_ILi8EEENSA_ILi64EEEEEENS5_IJS17_SC_EEEEEEEvNS4_8identityES10_S1B_vS1C_EENS_8epilogue10collective18CollectiveEpilogueINS1E_23Sm100TmaWarpSpecializedILi4ELi2ELi32ELb1ELb0EEEJNS5_IJSG_SG_SG_EEENS5_IJNSS_ISG_SC_EENSS_INSA_ILi32EEESC_EEEEESI_SJ_SI_SJ_NS1E_6fusion15FusionCallbacksIS1I_NS1O_17LinearCombinationISI_fSI_fLNS_15FloatRoundStyleE2EEES1J_S1N_JEEENS4_5SM1004TMEM4LOAD26SM100_TMEM_LOAD_32dp32b32xENS4_13SM90_TMA_LOADENS11_INS12_ILi2ELi4ELi3EEES15_NSS_INS5_IJS16_S1L_EEENS5_IJS1L_SC_EEEEEEENS4_39AutoVectorizingCopyWithAssumedAlignmentILi128EEENS4_14SM90_TMA_STOREES23_S25_S25_EEEvvEEEEvNT_6ParamsE)
        /*0044*/ 	.word	0x00000000
.L_29:


//--------------------- .nv.compat                --------------------------
	.section	.nv.compat,"",@"SHT_CUDA_COMPAT_INFO"
	.align	4
        /*0000*/ 	.byte	0x02, 0x09, 0x01, 0x00, 0x02, 0x02, 0x02, 0x00, 0x02, 0x05, 0x05, 0x00, 0x03, 0x07, 0x01, 0x01
        /*0010*/ 	.byte	0x02, 0x03, 0x01, 0x00, 0x02, 0x06, 0x01, 0x00, 0x04, 0x0b, 0x08, 0x00, 0x09, 0x00, 0x00, 0x00
        /*0020*/ 	.byte	0x00, 0x00, 0x00, 0x00


//--------------------- .nv.info._ZN7cutlass13device_kernelINS_4gemm6kernel13GemmUniversalIN4cute5tupleIJiiiiEEENS1_10collective13CollectiveMmaINS1_35MainloopSm100TmaUmmaWarpSpecializedILi3ELi2ELi4ENS5_IJNS4_1CILi2EEENSA_ILi1EEESC_EEEEENS5_IJNSA_ILi256EEENSA_ILi128EEESG_EEENS_6half_tENS5_IJlSC_lEEESI_SJ_NS4_8TiledMMAINS4_8MMA_AtomIJNS4_26SM100_MMA_F16BF16_2x1SM_SSISI_SI_fLi256ELi128ELNS4_4UMMA5MajorE0ELSO_0ELNSN_7ScaleInE0ELSP_0EEEEEENS4_6LayoutINS5_IJSC_SC_SC_EEENS5_IJNSA_ILi0EEESU_SU_EEEEENS5_IJNS4_10UnderscoreESX_SX_EEEEENS4_18SM100_TMA_2SM_LOADENS4_14ComposedLayoutINS4_7SwizzleILi3ELi4ELi3EEENS4_18smem_ptr_flag_bitsILi16EEENSS_INS5_IJNSA_ILi8EEENSA_ILi64EEEEEENS5_IJS17_SC_EEEEEEEvNS4_8identityES10_S1B_vS1C_EENS_8epilogue10collective18CollectiveEpilogueINS1E_23Sm100TmaWarpSpecializedILi4ELi2ELi32ELb1ELb0EEEJNS5_IJSG_SG_SG_EEENS5_IJNSS_ISG_SC_EENSS_INSA_ILi32EEESC_EEEEESI_SJ_SI_SJ_NS1E_6fusion15FusionCallbacksIS1I_NS1O_17LinearCombinationISI_fSI_fLNS_15FloatRoundStyleE2EEES1J_S1N_JEEENS4_5SM1004TMEM4LOAD26SM100_TMEM_LOAD_32dp32b32xENS4_13SM90_TMA_LOADENS11_INS12_ILi2ELi4ELi3EEES15_NSS_INS5_IJS16_S1L_EEENS5_IJS1L_SC_EEEEEEENS4_39AutoVectorizingCopyWithAssumedAlignmentILi128EEENS4_14SM90_TMA_STOREES23_S25_S25_EEEvvEEEEvNT_6ParamsE --------------------------
	.section	.nv.info._ZN7cutlass13device_kernelINS_4gemm6kernel13GemmUniversalIN4cute5tupleIJiiiiEEENS1_10collective13CollectiveMmaINS1_35MainloopSm100TmaUmmaWarpSpecializedILi3ELi2ELi4ENS5_IJNS4_1CILi2EEENSA_ILi1EEESC_EEEEENS5_IJNSA_ILi256EEENSA_ILi128EEESG_EEENS_6half_tENS5_IJlSC_lEEESI_SJ_NS4_8TiledMMAINS4_8MMA_AtomIJNS4_26SM100_MMA_F16BF16_2x1SM_SSISI_SI_fLi256ELi128ELNS4_4UMMA5MajorE0ELSO_0ELNSN_7ScaleInE0ELSP_0EEEEEENS4_6LayoutINS5_IJSC_SC_SC_EEENS5_IJNSA_ILi0EEESU_SU_EEEEENS5_IJNS4_10UnderscoreESX_SX_EEEEENS4_18SM100_TMA_2SM_LOADENS4_14ComposedLayoutINS4_7SwizzleILi3ELi4ELi3EEENS4_18smem_ptr_flag_bitsILi16EEENSS_INS5_IJNSA_ILi8EEENSA_ILi64EEEEEENS5_IJS17_SC_EEEEEEEvNS4_8identityES10_S1B_vS1C_EENS_8epilogue10collective18CollectiveEpilogueINS1E_23Sm100TmaWarpSpecializedILi4ELi2ELi32ELb1ELb0EEEJNS5_IJSG_SG_SG_EEENS5_IJNSS_ISG_SC_EENSS_INSA_ILi32EEESC_EEEEESI_SJ_SI_SJ_NS1E_6fusion15FusionCallbacksIS1I_NS1O_17LinearCombinationISI_fSI_fLNS_15FloatRoundStyleE2EEES1J_S1N_JEEENS4_5SM1004TMEM4LOAD26SM100_TMEM_LOAD_32dp32b32xENS4_13SM90_TMA_LOADENS11_INS12_ILi2ELi4ELi3EEES15_NSS_INS5_IJS16_S1L_EEENS5_IJS1L_SC_EEEEEEENS4_39AutoVectorizingCopyWithAssumedAlignmentILi128EEENS4_14SM90_TMA_STOREES23_S25_S25_EEEvvEEEEvNT_6ParamsE,"",@"SHT_CUDA_INFO"
	.sectionflags	@""
	.align	4


	//----- nvinfo : EIATTR_CUDA_API_VERSION
	.align		4
        /*0000*/ 	.byte	0x04, 0x37
        /*0002*/ 	.short	(.L_31 - .L_30)
.L_30:
        /*0004*/ 	.word	0x00000082


	//----- nvinfo : EIATTR_KPARAM_INFO
	.align		4
.L_31:
        /*0008*/ 	.byte	0x04, 0x17
        /*000a*/ 	.short	(.L_33 - .L_32)
.L_32:
        /*000c*/ 	.word	0x00000000
        /*0010*/ 	.short	0x0000
        /*0012*/ 	.short	0x0000
        /*0014*/ 	.byte	0x00, 0xf0, 0x01, 0x20


	//----- nvinfo : EIATTR_AT_ENTRY_FRAGMENTS
	.align		4
.L_33:
        /*0018*/ 	.byte	0x04, 0x4f
        /*001a*/ 	.short	(.L_35 - .L_34)


	//   ....[0]....
.L_34:
        /*001c*/ 	.word	0x00000007


	//----- nvinfo : EIATTR_RESERVED_SMEM_USED
	.align		4
.L_35:
        /*0020*/ 	.byte	0x01, 0x41
	.zero		2


	//----- nvinfo : EIATTR_SPARSE_MMA_MASK
	.align		4
        /*0024*/ 	.byte	0x03, 0x50
        /*0026*/ 	.short	0x0000


	//----- nvinfo : EIATTR_TCGEN05_2CTA_USED
	.align		4
        /*0028*/ 	.byte	0x01, 0x52
	.zero		2


	//----- nvinfo : EIATTR_MAXREG_COUNT
	.align		4
        /*002c*/ 	.byte	0x03, 0x1b
        /*002e*/ 	.short	0x00ff


	//----- nvinfo : EIATTR_NUM_BARRIERS
	.align		4
        /*0030*/ 	.byte	0x02, 0x4c
        /*0032*/ 	.byte	0x07
	.zero		1


	//----- nvinfo : EIATTR_EXTERNS
	.align		4
        /*0034*/ 	.byte	0x04, 0x0f
        /*0036*/ 	.short	(.L_37 - .L_36)


	//   ....[0]....
	.align		4
.L_36:
        /*0038*/ 	.word	index@(__assertfail)


	//----- nvinfo : EIATTR_MERCURY_ISA_VERSION
	.align		4
.L_37:
        /*003c*/ 	.byte	0x03, 0x5f
        /*003e*/ 	.short	0x0101


	//----- nvinfo : EIATTR_INT_WARP_WIDE_INSTR_OFFSETS
	.align		4
        /*0040*/ 	.byte	0x04, 0x31
        /*0042*/ 	.short	(.L_39 - .L_38)


	//   ....[0]....
.L_38:
        /*0044*/ 	.word	0x00000cf0


	//   ....[1]....
        /*0048*/ 	.word	0x00000d90


	//   ....[2]....
        /*004c*/ 	.word	0x00002250


	//   ....[3]....
        /*0050*/ 	.word	0x00004250


	//   ....[4]....
        /*0054*/ 	.word	0x00004280


	//   ....[5]....
        /*0058*/ 	.word	0x000042d0


	//   ....[6]....
        /*005c*/ 	.word	0x00004bf0


	//   ....[7]....
        /*0060*/ 	.word	0x00004c50


	//   ....[8]....
        /*0064*/ 	.word	0x00004d30


	//   ....[9]....
        /*0068*/ 	.word	0x00004da0


	//   ....[10]....
        /*006c*/ 	.word	0x00004eb0


	//   ....[11]....
        /*0070*/ 	.word	0x00004f40


	//   ....[12]....
        /*0074*/ 	.word	0x00005110


	//   ....[13]....
        /*0078*/ 	.word	0x00005270


	//----- nvinfo : EIATTR_COOP_GROUP_MASK_REGIDS
	.align		4
.L_39:
        /*007c*/ 	.byte	0x04, 0x29
        /*007e*/ 	.short	(.L_41 - .L_40)


	//   ....[0]....
.L_40:
        /*0080*/ 	.word	0xffffffff


	//   ....[1]....
        /*0084*/ 	.word	0xffffffff


	//   ....[2]....
        /*0088*/ 	.word	0xffffffff


	//   ....[3]....
        /*008c*/ 	.word	0xffffffff


	//   ....[4]....
        /*0090*/ 	.word	0xffffffff


	//   ....[5]....
        /*0094*/ 	.word	0xffffffff


	//   ....[6]....
        /*0098*/ 	.word	0xffffffff


	//   ....[7]....
        /*009c*/ 	.word	0xffffffff


	//   ....[8]....
        /*00a0*/ 	.word	0xffffffff


	//   ....[9]....
        /*00a4*/ 	.word	0xffffffff


	//   ....[10]....
        /*00a8*/ 	.word	0xffffffff


	//   ....[11]....
        /*00ac*/ 	.word	0xffffffff


	//   ....[12]....
        /*00b0*/ 	.word	0xffffffff


	//   ....[13]....
        /*00b4*/ 	.word	0xffffffff


	//----- nvinfo : EIATTR_COOP_GROUP_INSTR_OFFSETS
	.align		4
.L_41:
        /*00b8*/ 	.byte	0x04, 0x28
        /*00ba*/ 	.short	(.L_43 - .L_42)


	//   ....[0]....
.L_42:
        /*00bc*/ 	.word	0x000000c0


	//   ....[1]....
        /*00c0*/ 	.word	0x00000500


	//   ....[2]....
        /*00c4*/ 	.word	0x00000660


	//   ....[3]....
        /*00c8*/ 	.word	0x000007f0


	//   ....[4]....
        /*00cc*/ 	.word	0x000008e0


	//   ....[5]....
        /*00d0*/ 	.word	0x00000a40


	//   ....[6]....
        /*00d4*/ 	.word	0x00000bd0


	//   ....[7]....
        /*00d8*/ 	.word	0x00000e10


	//   ....[8]....
        /*00dc*/ 	.word	0x00002130


	//   ....[9]....
        /*00e0*/ 	.word	0x00002e80


	//   ....[10]....
        /*00e4*/ 	.word	0x00003350


	//   ....[11]....
        /*00e8*/ 	.word	0x00003380


	//   ....[12]....
        /*00ec*/ 	.word	0x00004160


	//   ....[13]....
        /*00f0*/ 	.word	0x00004370


	//----- nvinfo : EIATTR_VRC_CTA_INIT_COUNT
	.align		4
.L_43:
        /*00f4*/ 	.byte	0x02, 0x4a
        /*00f6*/ 	.byte	0x80
	.zero		1


	//----- nvinfo : EIATTR_SYSCALL_OFFSETS
	.align		4
        /*00f8*/ 	.byte	0x04, 0x46
        /*00fa*/ 	.short	(.L_45 - .L_44)


	//   ....[0]....
.L_44:
        /*00fc*/ 	.word	0x00005cf0


	//   ....[1]....
        /*0100*/ 	.word	0x00005de0


	//   ....[2]....
        /*0104*/ 	.word	0x00006550


	//   ....[3]....
        /*0108*/ 	.word	0x000071d0


	//   ....[4]....
        /*010c*/ 	.word	0x00007e20


	//   ....[5]....
        /*0110*/ 	.word	0x00008a70


	//----- nvinfo : EIATTR_MBARRIER_INSTR_OFFSETS
	.align		4
.L_45:
        /*0114*/ 	.byte	0x04, 0x39
        /*0116*/ 	.short	(.L_47 - .L_46)


	//   ....[0]....
.L_46:
        /*0118*/ 	.word	0x000005f0
        /*011c*/ 	.word	0x000000ff
        /*0120*/ 	.word	0x00000000
        /*0124*/ 	.short	0x0100
        /*0126*/ 	.byte	0x08
	.zero		1


	//   ....[1]....
        /*0128*/ 	.word	0x00000600
        /*012c*/ 	.word	0x000000ff
        /*0130*/ 	.word	0x00000018
        /*0134*/ 	.short	0x0100
        /*0136*/ 	.byte	0x08
	.zero		1


	//   ....[2]....
        /*0138*/ 	.word	0x00000610
        /*013c*/ 	.word	0x000000ff
        /*0140*/ 	.word	0x00000008
        /*0144*/ 	.short	0x0100
        /*0146*/ 	.byte	0x08
	.zero		1


	//   ....[3]....
        /*0148*/ 	.word	0x00000620
        /*014c*/ 	.word	0x000000ff
        /*0150*/ 	.word	0x00000020
        /*0154*/ 	.short	0x0100
        /*0156*/ 	.byte	0x08
	.zero		1


	//   ....[4]....
        /*0158*/ 	.word	0x00000630
        /*015c*/ 	.word	0x000000ff
        /*0160*/ 	.word	0x00000010
        /*0164*/ 	.short	0x0100
        /*0166*/ 	.byte	0x08
	.zero		1


	//   ....[5]....
        /*0168*/ 	.word	0x00000640
        /*016c*/ 	.word	0x000000ff
        /*0170*/ 	.word	0x00000028
        /*0174*/ 	.short	0x0100
        /*0176*/ 	.byte	0x08
	.zero		1


	//   ....[6]....
        /*0178*/ 	.word	0x00000760
        /*017c*/ 	.word	0x000000ff
        /*0180*/ 	.word	0x00000030
        /*0184*/ 	.short	0x0100
        /*0186*/ 	.byte	0x09
	.zero		1


	//   ....[7]....
        /*0188*/ 	.word	0x00000770
        /*018c*/ 	.word	0x000000ff
        /*0190*/ 	.word	0x00000050
        /*0194*/ 	.short	0x0100
        /*0196*/ 	.byte	0x09
	.zero		1


	//   ....[8]....
        /*0198*/ 	.word	0x00000780
        /*019c*/ 	.word	0x000000ff
        /*01a0*/ 	.word	0x00000038
        /*01a4*/ 	.short	0x0100
        /*01a6*/ 	.byte	0x09
	.zero		1


	//   ....[9]....
        /*01a8*/ 	.word	0x00000790
        /*01ac*/ 	.word	0x000000ff
        /*01b0*/ 	.word	0x00000058
        /*01b4*/ 	.short	0x0100
        /*01b6*/ 	.byte	0x09
	.zero		1


	//   ....[10]....
        /*01b8*/ 	.word	0x000007a0
        /*01bc*/ 	.word	0x000000ff
        /*01c0*/ 	.word	0x00000040
        /*01c4*/ 	.short	0x0100
        /*01c6*/ 	.byte	0x09
	.zero		1


	//   ....[11]....
        /*01c8*/ 	.word	0x000007b0
        /*01cc*/ 	.word	0x000000ff
        /*01d0*/ 	.word	0x00000060
        /*01d4*/ 	.short	0x0100
        /*01d6*/ 	.byte	0x09
	.zero		1


	//   ....[12]....
        /*01d8*/ 	.word	0x000007c0
        /*01dc*/ 	.word	0x000000ff
        /*01e0*/ 	.word	0x00000048
        /*01e4*/ 	.short	0x0100
        /*01e6*/ 	.byte	0x09
	.zero		1


	//   ....[13]....
        /*01e8*/ 	.word	0x000007d0
        /*01ec*/ 	.word	0x000000ff
        /*01f0*/ 	.word	0x00000068
        /*01f4*/ 	.short	0x0100
        /*01f6*/ 	.byte	0x09
	.zero		1


	//   ....[14]....
        /*01f8*/ 	.word	0x000008b0
        /*01fc*/ 	.word	0x000000ff
        /*0200*/ 	.word	0x00000070
        /*0204*/ 	.short	0x0100
        /*0206*/ 	.byte	0x08
	.zero		1


	//   ....[15]....
        /*0208*/ 	.word	0x000008c0
        /*020c*/ 	.word	0x000000ff
        /*0210*/ 	.word	0x00000078
        /*0214*/ 	.short	0x0100
        /*0216*/ 	.byte	0x08
	.zero		1


	//   ....[16]....
        /*0218*/ 	.word	0x000009f0
        /*021c*/ 	.word	0x000000ff
        /*0220*/ 	.word	0x00000080
        /*0224*/ 	.short	0x0100
        /*0226*/ 	.byte	0x08
	.zero		1


	//   ....[17]....
        /*0228*/ 	.word	0x00000a00
        /*022c*/ 	.word	0x000000ff
        /*0230*/ 	.word	0x00000090
        /*0234*/ 	.short	0x0100
        /*0236*/ 	.byte	0x08
	.zero		1


	//   ....[18]....
        /*0238*/ 	.word	0x00000a10
        /*023c*/ 	.word	0x000000ff
        /*0240*/ 	.word	0x00000088
        /*0244*/ 	.short	0x0100
        /*0246*/ 	.byte	0x08
	.zero		1


	//   ....[19]....
        /*0248*/ 	.word	0x00000a20
        /*024c*/ 	.word	0x000000ff
        /*0250*/ 	.word	0x00000098
        /*0254*/ 	.short	0x0100
        /*0256*/ 	.byte	0x08
	.zero		1


	//   ....[20]....
        /*0258*/ 	.word	0x00000b40
        /*025c*/ 	.word	0x000000ff
        /*0260*/ 	.word	0x000000a0
        /*0264*/ 	.short	0x0100
        /*0266*/ 	.byte	0x09
	.zero		1


	//   ....[21]....
        /*0268*/ 	.word	0x00000b50
        /*026c*/ 	.word	0x000000ff
        /*0270*/ 	.word	0x000000c0
        /*0274*/ 	.short	0x0100
        /*0276*/ 	.byte	0x09
	.zero		1


	//   ....[22]....
        /*0278*/ 	.word	0x00000b60
        /*027c*/ 	.word	0x000000ff
        /*0280*/ 	.word	0x000000a8
        /*0284*/ 	.short	0x0100
        /*0286*/ 	.byte	0x09
	.zero		1


	//   ....[23]....
        /*0288*/ 	.word	0x00000b70
        /*028c*/ 	.word	0x000000ff
        /*0290*/ 	.word	0x000000c8
        /*0294*/ 	.short	0x0100
        /*0296*/ 	.byte	0x09
	.zero		1


	//   ....[24]....
        /*0298*/ 	.word	0x00000b80
        /*029c*/ 	.word	0x000000ff
        /*02a0*/ 	.word	0x000000b0
        /*02a4*/ 	.short	0x0100
        /*02a6*/ 	.byte	0x09
	.zero		1


	//   ....[25]....
        /*02a8*/ 	.word	0x00000b90
        /*02ac*/ 	.word	0x000000ff
        /*02b0*/ 	.word	0x000000d0
        /*02b4*/ 	.short	0x0100
        /*02b6*/ 	.byte	0x09
	.zero		1


	//   ....[26]....
        /*02b8*/ 	.word	0x00000ba0
        /*02bc*/ 	.word	0x000000ff
        /*02c0*/ 	.word	0x000000b8
        /*02c4*/ 	.short	0x0100
        /*02c6*/ 	.byte	0x09
	.zero		1


	//   ....[27]....
        /*02c8*/ 	.word	0x00000bb0
        /*02cc*/ 	.word	0x000000ff
        /*02d0*/ 	.word	0x000000d8
        /*02d4*/ 	.short	0x0100
        /*02d6*/ 	.byte	0x09
	.zero		1


	//   ....[28]....
        /*02d8*/ 	.word	0x00000ca0
        /*02dc*/ 	.word	0x000000ff
        /*02e0*/ 	.word	0x000000e0
        /*02e4*/ 	.short	0x0100
        /*02e6*/ 	.byte	0x08
	.zero		1


	//   ....[29]....
        /*02e8*/ 	.word	0x00000cb0
        /*02ec*/ 	.word	0x000000ff
        /*02f0*/ 	.word	0x000000f0
        /*02f4*/ 	.short	0x0100
        /*02f6*/ 	.byte	0x08
	.zero		1


	//   ....[30]....
        /*02f8*/ 	.word	0x00000cc0
        /*02fc*/ 	.word	0x000000ff
        /*0300*/ 	.word	0x000000e8
        /*0304*/ 	.short	0x0100
        /*0306*/ 	.byte	0x08
	.zero		1


	//   ....[31]....
        /*0308*/ 	.word	0x00000cd0
        /*030c*/ 	.word	0x000000ff
        /*0310*/ 	.word	0x000000f8
        /*0314*/ 	.short	0x0100
        /*0316*/ 	.byte	0x08
	.zero		1


	//   ....[32]....
        /*0318*/ 	.word	0x00000dc0
        /*031c*/ 	.word	0x000000ff
        /*0320*/ 	.word	0x00000100
        /*0324*/ 	.short	0x0100
        /*0326*/ 	.byte	0x06
	.zero		1


	//   ....[33]....
        /*0328*/ 	.word	0x000017d0
        /*032c*/ 	.word	0x00000002
        /*0330*/ 	.word	0x000000f0
        /*0334*/ 	.short	0x010a
        /*0336*/ 	.byte	0xff
	.zero		1


	//   ....[34]....
        /*0338*/ 	.word	0x00001800
        /*033c*/ 	.word	0x00000002
        /*0340*/ 	.word	0x000000e0
        /*0344*/ 	.short	0x0101
        /*0346*/ 	.byte	0xff
	.zero		1


	//   ....[35]....
        /*0348*/ 	.word	0x000018d0
        /*034c*/ 	.word	0x000000ff
        /*0350*/ 	.word	0x00000018
        /*0354*/ 	.short	0x010a
        /*0356*/ 	.byte	0x08
	.zero		1


	//   ....[36]....
        /*0358*/ 	.word	0x000019d0
        /*035c*/ 	.word	0x000000ff
        /*0360*/ 	.word	0x00000018
        /*0364*/ 	.short	0x010a
        /*0366*/ 	.byte	0x21
	.zero		1


	//   ....[37]....
        /*0368*/ 	.word	0x00001b80
        /*036c*/ 	.word	0x000000ff
        /*0370*/ 	.word	0x00000018
        /*0374*/ 	.short	0x010a
        /*0376*/ 	.byte	0x08
	.zero		1


	//   ....[38]....
        /*0378*/ 	.word	0x00001d40
        /*037c*/ 	.word	0x000000ff
        /*0380*/ 	.word	0x00000078
        /*0384*/ 	.short	0x0101
        /*0386*/ 	.byte	0x04
	.zero		1


	//   ....[39]....
        /*0388*/ 	.word	0x00001d60
        /*038c*/ 	.word	0x000000ff
        /*0390*/ 	.word	0x00000018
        /*0394*/ 	.short	0x010a
        /*0396*/ 	.byte	0x08
	.zero		1


	//   ....[40]....
        /*0398*/ 	.word	0x00001de0
        /*039c*/ 	.word	0x000000ff
        /*03a0*/ 	.word	0x00000018
        /*03a4*/ 	.short	0x010a
        /*03a6*/ 	.byte	0x21
	.zero		1


	//   ....[41]....
        /*03a8*/ 	.word	0x00001f70
        /*03ac*/ 	.word	0x000000ff
        /*03b0*/ 	.word	0x00000018
        /*03b4*/ 	.short	0x010a
        /*03b6*/ 	.byte	0x08
	.zero		1


	//   ....[42]....
        /*03b8*/ 	.word	0x00002160
        /*03bc*/ 	.word	0x00000002
        /*03c0*/ 	.word	0x00000080
        /*03c4*/ 	.short	0x010a
        /*03c6*/ 	.byte	0xff
	.zero		1


	//   ....[43]....
        /*03c8*/ 	.word	0x00002220
        /*03cc*/ 	.word	0x00000002
        /*03d0*/ 	.word	0x00000000
        /*03d4*/ 	.short	0x0101
        /*03d6*/ 	.byte	0xff
	.zero		1


	//   ....[44]....
        /*03d8*/ 	.word	0x00002780
        /*03dc*/ 	.word	0x000000ff
        /*03e0*/ 	.word	0x00000000
        /*03e4*/ 	.short	0x010a
        /*03e6*/ 	.byte	0x05
	.zero		1


	//   ....[45]....
        /*03e8*/ 	.word	0x00002810
        /*03ec*/ 	.word	0x000000ff
        /*03f0*/ 	.word	0x00000000
        /*03f4*/ 	.short	0x010a
        /*03f6*/ 	.byte	0x05
	.zero		1


	//   ....[46]....
        /*03f8*/ 	.word	0x000028b0
        /*03fc*/ 	.word	0x00000000
        /*0400*/ 	.word	0x00000000
        /*0404*/ 	.short	0x010a
        /*0406*/ 	.byte	0xff
	.zero		1


	//   ....[47]....
        /*0408*/ 	.word	0x000029e0
        /*040c*/ 	.word	0x00000000
        /*0410*/ 	.word	0x000000e0
        /*0414*/ 	.short	0x010a
        /*0416*/ 	.byte	0xff
	.zero		1


	//   ....[48]....
        /*0418*/ 	.word	0x00002a50
        /*041c*/ 	.word	0x00000000
        /*0420*/ 	.word	0x00000000
        /*0424*/ 	.short	0x0101
        /*0426*/ 	.byte	0xff
	.zero		1


	//   ....[49]....
        /*0428*/ 	.word	0x00002a70
        /*042c*/ 	.word	0x000000ff
        /*0430*/ 	.word	0x00000090
        /*0434*/ 	.short	0x010a
        /*0436*/ 	.byte	0x05
	.zero		1


	//   ....[50]....
        /*0438*/ 	.word	0x00002b90
        /*043c*/ 	.word	0x00000000
        /*0440*/ 	.word	0x00000080
        /*0444*/ 	.short	0x010a
        /*0446*/ 	.byte	0xff
	.zero		1


	//   ....[51]....
        /*0448*/ 	.word	0x00002c90
        /*044c*/ 	.word	0x00000000
        /*0450*/ 	.word	0x00000000
        /*0454*/ 	.short	0x0101
        /*0456*/ 	.byte	0xff
	.zero		1


	//   ....[52]....
        /*0458*/ 	.word	0x00002d20
        /*045c*/ 	.word	0x000000ff
        /*0460*/ 	.word	0x00000090
        /*0464*/ 	.short	0x0106
        /*0466*/ 	.byte	0x05
	.zero		1


	//   ....[53]....
        /*0468*/ 	.word	0x00002d40
        /*046c*/ 	.word	0x000000ff
        /*0470*/ 	.word	0x00000090
        /*0474*/ 	.short	0x010a
        /*0476*/ 	.byte	0x05
	.zero		1


	//   ....[54]....
        /*0478*/ 	.word	0x00002dd0
        /*047c*/ 	.word	0x000000ff
        /*0480*/ 	.word	0x00000090
        /*0484*/ 	.short	0x0106
        /*0486*/ 	.byte	0x04
	.zero		1


	//   ....[55]....
        /*0488*/ 	.word	0x00002e10
        /*048c*/ 	.word	0x00000000
        /*0490*/ 	.word	0x00000090
        /*0494*/ 	.short	0x010a
        /*0496*/ 	.byte	0xff
	.zero		1


	//   ....[56]....
        /*0498*/ 	.word	0x00003050
        /*049c*/ 	.word	0x000000ff
        /*04a0*/ 	.word	0x00000008
        /*04a4*/ 	.short	0x010a
        /*04a6*/ 	.byte	0x06
	.zero		1


	//   ....[57]....
        /*04a8*/ 	.word	0x00003070
        /*04ac*/ 	.word	0x000000ff
        /*04b0*/ 	.word	0x00000008
        /*04b4*/ 	.short	0x010a
        /*04b6*/ 	.byte	0x06
	.zero		1


	//   ....[58]....
        /*04b8*/ 	.word	0x00003200
        /*04bc*/ 	.word	0x000000ff
        /*04c0*/ 	.word	0x00000008
        /*04c4*/ 	.short	0x010a
        /*04c6*/ 	.byte	0x06
	.zero		1


	//   ....[59]....
        /*04c8*/ 	.word	0x00003220
        /*04cc*/ 	.word	0x000000ff
        /*04d0*/ 	.word	0x00000008
        /*04d4*/ 	.short	0x010a
        /*04d6*/ 	.byte	0x06
	.zero		1


	//   ....[60]....
        /*04d8*/ 	.word	0x000032e0
        /*04dc*/ 	.word	0x000000ff
        /*04e0*/ 	.word	0x00000000
        /*04e4*/ 	.short	0x0101
        /*04e6*/ 	.byte	0x07
	.zero		1


	//   ....[61]....
        /*04e8*/ 	.word	0x000036a0
        /*04ec*/ 	.word	0x00000000
        /*04f0*/ 	.word	0x00000080
        /*04f4*/ 	.short	0x010a
        /*04f6*/ 	.byte	0xff
	.zero		1


	//   ....[62]....
        /*04f8*/ 	.word	0x00003760
        /*04fc*/ 	.word	0x00000000
        /*0500*/ 	.word	0x00000000
        /*0504*/ 	.short	0x0101
        /*0506*/ 	.byte	0xff
	.zero		1


	//   ....[63]....
        /*0508*/ 	.word	0x00003810
        /*050c*/ 	.word	0x000000ff
        /*0510*/ 	.word	0x00000000
        /*0514*/ 	.short	0x010a
        /*0516*/ 	.byte	0x09
	.zero		1


	//   ....[64]....
        /*0518*/ 	.word	0x00003830
        /*051c*/ 	.word	0x000000ff
        /*0520*/ 	.word	0x000000c0
        /*0524*/ 	.short	0x010a
        /*0526*/ 	.byte	0x08
	.zero		1


	//   ....[65]....
        /*0528*/ 	.word	0x000038e0
        /*052c*/ 	.word	0x000000ff
        /*0530*/ 	.word	0x00000000
        /*0534*/ 	.short	0x010a
        /*0536*/ 	.byte	0x0e
	.zero		1


	//   ....[66]....
        /*0538*/ 	.word	0x00003a10
        /*053c*/ 	.word	0x000000ff
        /*0540*/ 	.word	0x00000000
        /*0544*/ 	.short	0x010a
        /*0546*/ 	.byte	0x26
	.zero		1


	//   ....[67]....
        /*0548*/ 	.word	0x00003e50
        /*054c*/ 	.word	0x000000ff
        /*0550*/ 	.word	0x00000000
        /*0554*/ 	.short	0x010a
        /*0556*/ 	.byte	0x08
	.zero		1


	//   ....[68]....
        /*0558*/ 	.word	0x00003ee0
        /*055c*/ 	.word	0x000000ff
        /*0560*/ 	.word	0x00000000
        /*0564*/ 	.short	0x010a
        /*0566*/ 	.byte	0x08
	.zero		1


	//   ....[69]....
        /*0568*/ 	.word	0x00003f70
        /*056c*/ 	.word	0x000000ff
        /*0570*/ 	.word	0x00000000
        /*0574*/ 	.short	0x010a
        /*0576*/ 	.byte	0x08
	.zero		1


	//   ....[70]....
        /*0578*/ 	.word	0x00004010
        /*057c*/ 	.word	0x00000000
        /*0580*/ 	.word	0x00000000
        /*0584*/ 	.short	0x010a
        /*0586*/ 	.byte	0xff
	.zero		1


	//   ....[71]....
        /*0588*/ 	.word	0x00004050
        /*058c*/ 	.word	0x00000000
        /*0590*/ 	.word	0x00000000
        /*0594*/ 	.short	0x010a
        /*0596*/ 	.byte	0xff
	.zero		1


	//   ....[72]....
        /*0598*/ 	.word	0x000040c0
        /*059c*/ 	.word	0x000000ff
        /*05a0*/ 	.word	0x00000000
        /*05a4*/ 	.short	0x0101
        /*05a6*/ 	.byte	0x05
	.zero		1


	//   ....[73]....
        /*05a8*/ 	.word	0x00004100
        /*05ac*/ 	.word	0x000000ff
        /*05b0*/ 	.word	0x00000100
        /*05b4*/ 	.short	0x010a
        /*05b6*/ 	.byte	0x07
	.zero		1


	//   ....[74]....
        /*05b8*/ 	.word	0x00004150
        /*05bc*/ 	.word	0x000000ff
        /*05c0*/ 	.word	0x00000000
        /*05c4*/ 	.short	0x0101
        /*05c6*/ 	.byte	0x05
	.zero		1


	//   ....[75]....
        /*05c8*/ 	.word	0x000045a0
        /*05cc*/ 	.word	0x00000000
        /*05d0*/ 	.word	0x00000080
        /*05d4*/ 	.short	0x010a
        /*05d6*/ 	.byte	0xff
	.zero		1


	//   ....[76]....
        /*05d8*/ 	.word	0x00004660
        /*05dc*/ 	.word	0x00000000
        /*05e0*/ 	.word	0x00000000
        /*05e4*/ 	.short	0x0101
        /*05e6*/ 	.byte	0xff
	.zero		1


	//   ....[77]....
        /*05e8*/ 	.word	0x00004980
        /*05ec*/ 	.word	0x000000ff
        /*05f0*/ 	.word	0x00000078
        /*05f4*/ 	.short	0x010a
        /*05f6*/ 	.byte	0x06
	.zero		1


	//   ....[78]....
        /*05f8*/ 	.word	0x00004b70
        /*05fc*/ 	.word	0x000000ff
        /*0600*/ 	.word	0x00000050
        /*0604*/ 	.short	0x010a
        /*0606*/ 	.byte	0x06
	.zero		1


	//   ....[79]....
        /*0608*/ 	.word	0x00004ce0
        /*060c*/ 	.word	0x000000ff
        /*0610*/ 	.word	0x00000030
        /*0614*/ 	.short	0x010b
        /*0616*/ 	.byte	0x06
	.zero		1


	//   ....[80]....
        /*0618*/ 	.word	0x00004cf0
        /*061c*/ 	.word	0x000000ff
        /*0620*/ 	.word	0x00000000
        /*0624*/ 	.short	0x0101
        /*0626*/ 	.byte	0x08
	.zero		1


	//   ....[81]....
        /*0628*/ 	.word	0x00004d00
        /*062c*/ 	.word	0x000000ff
        /*0630*/ 	.word	0x00000058
        /*0634*/ 	.short	0x010a
        /*0636*/ 	.byte	0x06
	.zero		1


	//   ....[82]....
        /*0638*/ 	.word	0x00004e50
        /*063c*/ 	.word	0x000000ff
        /*0640*/ 	.word	0x00000038
        /*0644*/ 	.short	0x010b
        /*0646*/ 	.byte	0x06
	.zero		1


	//   ....[83]....
        /*0648*/ 	.word	0x00004e60
        /*064c*/ 	.word	0x000000ff
        /*0650*/ 	.word	0x00000000
        /*0654*/ 	.short	0x0101
        /*0656*/ 	.byte	0x08
	.zero		1


	//   ....[84]....
        /*0658*/ 	.word	0x00004e70
        /*065c*/ 	.word	0x000000ff
        /*0660*/ 	.word	0x00000060
        /*0664*/ 	.short	0x010a
        /*0666*/ 	.byte	0x06
	.zero		1


	//   ....[85]....
        /*0668*/ 	.word	0x00004ff0
        /*066c*/ 	.word	0x000000ff
        /*0670*/ 	.word	0x00000040
        /*0674*/ 	.short	0x010b
        /*0676*/ 	.byte	0x06
	.zero		1


	//   ....[86]....
        /*0678*/ 	.word	0x00005030
        /*067c*/ 	.word	0x000000ff
        /*0680*/ 	.word	0x00000000
        /*0684*/ 	.short	0x0101
        /*0686*/ 	.byte	0x08
	.zero		1


	//   ....[87]....
        /*0688*/ 	.word	0x00005070
        /*068c*/ 	.word	0x000000ff
        /*0690*/ 	.word	0x00000068
        /*0694*/ 	.short	0x010a
        /*0696*/ 	.byte	0x06
	.zero		1


	//   ....[88]....
        /*0698*/ 	.word	0x000052b0
        /*069c*/ 	.word	0x000000ff
        /*06a0*/ 	.word	0x00000048
        /*06a4*/ 	.short	0x010b
        /*06a6*/ 	.byte	0x06
	.zero		1


	//   ....[89]....
        /*06a8*/ 	.word	0x000052d0
        /*06ac*/ 	.word	0x000000ff
        /*06b0*/ 	.word	0x00000000
        /*06b4*/ 	.short	0x0101
        /*06b6*/ 	.byte	0x0d
	.zero		1


	//   ....[90]....
        /*06b8*/ 	.word	0x00005300
        /*06bc*/ 	.word	0x000000ff
        /*06c0*/ 	.word	0x00000050
        /*06c4*/ 	.short	0x010a
        /*06c6*/ 	.byte	0x06
	.zero		1


	//   ....[91]....
        /*06c8*/ 	.word	0x00005320
        /*06cc*/ 	.word	0x000000ff
        /*06d0*/ 	.word	0x00000058
        /*06d4*/ 	.short	0x010a
        /*06d6*/ 	.byte	0x06
	.zero		1


	//   ....[92]....
        /*06d8*/ 	.word	0x00005340
        /*06dc*/ 	.word	0x000000ff
        /*06e0*/ 	.word	0x00000060
        /*06e4*/ 	.short	0x010a
        /*06e6*/ 	.byte	0x06
	.zero		1


	//   ....[93]....
        /*06e8*/ 	.word	0x00005380
        /*06ec*/ 	.word	0x00000000
        /*06f0*/ 	.word	0x00000068
        /*06f4*/ 	.short	0x010a
        /*06f6*/ 	.byte	0xff
	.zero		1


	//   ....[94]....
        /*06f8*/ 	.word	0x000056b0
        /*06fc*/ 	.word	0x00000000
        /*0700*/ 	.word	0x00000080
        /*0704*/ 	.short	0x010a
        /*0706*/ 	.byte	0xff
	.zero		1


	//   ....[95]....
        /*0708*/ 	.word	0x000057c0
        /*070c*/ 	.word	0x00000000
        /*0710*/ 	.word	0x00000000
        /*0714*/ 	.short	0x0101
        /*0716*/ 	.byte	0xff
	.zero		1


	//   ....[96]....
        /*0718*/ 	.word	0x00006210
        /*071c*/ 	.word	0x000000ff
        /*0720*/ 	.word	0x00000030
        /*0724*/ 	.short	0x010a
        /*0726*/ 	.byte	0x30
	.zero		1


	//   ....[97]....
        /*0728*/ 	.word	0x00006250
        /*072c*/ 	.word	0x00000070
        /*0730*/ 	.word	0x000000a0
        /*0734*/ 	.short	0x010a
        /*0736*/ 	.byte	0xff
	.zero		1


	//   ....[98]....
        /*0738*/ 	.word	0x00006340
        /*073c*/ 	.word	0x000000ff
        /*0740*/ 	.word	0x00000030
        /*0744*/ 	.short	0x010a
        /*0746*/ 	.byte	0x30
	.zero		1


	//   ....[99]....
        /*0748*/ 	.word	0x00006430
        /*074c*/ 	.word	0x00000070
        /*0750*/ 	.word	0x000000a0
        /*0754*/ 	.short	0x010a
        /*0756*/ 	.byte	0xff
	.zero		1


	//   ....[100]....
        /*0758*/ 	.word	0x00006f00
        /*075c*/ 	.word	0x00000000
        /*0760*/ 	.word	0x00000000
        /*0764*/ 	.short	0x0101
        /*0766*/ 	.byte	0xff
	.zero		1


	//   ....[101]....
        /*0768*/ 	.word	0x00006f10
        /*076c*/ 	.word	0x00000002
        /*0770*/ 	.word	0x00000030
        /*0774*/ 	.short	0x010a
        /*0776*/ 	.byte	0xff
	.zero		1


	//   ....[102]....
        /*0778*/ 	.word	0x00006ff0
        /*077c*/ 	.word	0x00000002
        /*0780*/ 	.word	0x00000030
        /*0784*/ 	.short	0x010a
        /*0786*/ 	.byte	0xff
	.zero		1


	//   ....[103]....
        /*0788*/ 	.word	0x00007b50
        /*078c*/ 	.word	0x0000003f
        /*0790*/ 	.word	0x00000000
        /*0794*/ 	.short	0x0101
        /*0796*/ 	.byte	0xff
	.zero		1


	//   ....[104]....
        /*0798*/ 	.word	0x00007b70
        /*079c*/ 	.word	0x00000000
        /*07a0*/ 	.word	0x00000030
        /*07a4*/ 	.short	0x010a
        /*07a6*/ 	.byte	0xff
	.zero		1


	//   ....[105]....
        /*07a8*/ 	.word	0x00007c40
        /*07ac*/ 	.word	0x00000000
        /*07b0*/ 	.word	0x00000030
        /*07b4*/ 	.short	0x010a
        /*07b6*/ 	.byte	0xff
	.zero		1


	//   ....[106]....
        /*07b8*/ 	.word	0x000087a0
        /*07bc*/ 	.word	0x0000003f
        /*07c0*/ 	.word	0x00000000
        /*07c4*/ 	.short	0x0101
        /*07c6*/ 	.byte	0xff
	.zero		1


	//   ....[107]....
        /*07c8*/ 	.word	0x000087c0
        /*07cc*/ 	.word	0x00000000
        /*07d0*/ 	.word	0x00000030
        /*07d4*/ 	.short	0x010a
        /*07d6*/ 	.byte	0xff
	.zero		1


	//   ....[108]....
        /*07d8*/ 	.word	0x00008890
        /*07dc*/ 	.word	0x00000000
        /*07e0*/ 	.word	0x00000030
        /*07e4*/ 	.short	0x010a
        /*07e6*/ 	.byte	0xff
	.zero		1


	//   ....[109]....
        /*07e8*/ 	.word	0x00008b60
        /*07ec*/ 	.word	0x00000070
        /*07f0*/ 	.word	0x00000000
        /*07f4*/ 	.short	0x0101
        /*07f6*/ 	.byte	0xff
	.zero		1


	//   ....[110]....
        /*07f8*/ 	.word	0x00009440
        /*07fc*/ 	.word	0x00000000
        /*0800*/ 	.word	0x00000000
        /*0804*/ 	.short	0x0101
        /*0806*/ 	.byte	0xff
	.zero		1


	//   ....[111]....
        /*0808*/ 	.word	0x000096b0
        /*080c*/ 	.word	0x000000ff
        /*0810*/ 	.word	0x00000000
        /*0814*/ 	.short	0x0101
        /*0816*/ 	.byte	0x04
	.zero		1


	//   ....[112]....
        /*0818*/ 	.word	0x000096d0
        /*081c*/ 	.word	0x00000002
        /*0820*/ 	.word	0x000000f0
        /*0824*/ 	.short	0x010a
        /*0826*/ 	.byte	0xff
	.zero		1


	//   ....[113]....
        /*0828*/ 	.word	0x00009730
        /*082c*/ 	.word	0x00000002
        /*0830*/ 	.word	0x00000018
        /*0834*/ 	.short	0x010a
        /*0836*/ 	.byte	0xff
	.zero		1


	//   ....[114]....
        /*0838*/ 	.word	0x00009790
        /*083c*/ 	.word	0x00000002
        /*0840*/ 	.word	0x00000018
        /*0844*/ 	.short	0x010a
        /*0846*/ 	.byte	0xff
	.zero		1


	//   ....[115]....
        /*0848*/ 	.word	0x000097e0
        /*084c*/ 	.word	0x00000002
        /*0850*/ 	.word	0x00000080
        /*0854*/ 	.short	0x010a
        /*0856*/ 	.byte	0xff
	.zero		1


	//   ....[116]....
        /*0858*/ 	.word	0x00009840
        /*085c*/ 	.word	0x00000000
        /*0860*/ 	.word	0x00000000
        /*0864*/ 	.short	0x010a
        /*0866*/ 	.byte	0xff
	.zero		1


	//   ....[117]....
        /*0868*/ 	.word	0x000098a0
        /*086c*/ 	.word	0x00000000
        /*0870*/ 	.word	0x00000000
        /*0874*/ 	.short	0x010a
        /*0876*/ 	.byte	0xff
	.zero		1


	//   ....[118]....
        /*0878*/ 	.word	0x000098f0
        /*087c*/ 	.word	0x00000000
        /*0880*/ 	.word	0x000000e0
        /*0884*/ 	.short	0x010a
        /*0886*/ 	.byte	0xff
	.zero		1


	//   ....[119]....
        /*0888*/ 	.word	0x00009950
        /*088c*/ 	.word	0x00000000
        /*0890*/ 	.word	0x00000090
        /*0894*/ 	.short	0x010a
        /*0896*/ 	.byte	0xff
	.zero		1


	//   ....[120]....
        /*0898*/ 	.word	0x000099a0
        /*089c*/ 	.word	0x00000000
        /*08a0*/ 	.word	0x00000080
        /*08a4*/ 	.short	0x010a
        /*08a6*/ 	.byte	0xff
	.zero		1


	//   ....[121]....
        /*08a8*/ 	.word	0x00009a00
        /*08ac*/ 	.word	0x00000000
        /*08b0*/ 	.word	0x00000090
        /*08b4*/ 	.short	0x010a
        /*08b6*/ 	.byte	0xff
	.zero		1


	//   ....[122]....
        /*08b8*/ 	.word	0x00009a60
        /*08bc*/ 	.word	0x00000004
        /*08c0*/ 	.word	0x00000008
        /*08c4*/ 	.short	0x010a
        /*08c6*/ 	.byte	0xff
	.zero		1


	//   ....[123]....
        /*08c8*/ 	.word	0x00009b40
        /*08cc*/ 	.word	0x00000002
        /*08d0*/ 	.word	0x00000008
        /*08d4*/ 	.short	0x010a
        /*08d6*/ 	.byte	0xff
	.zero		1


	//   ....[124]....
        /*08d8*/ 	.word	0x00009b90
        /*08dc*/ 	.word	0x00000000
        /*08e0*/ 	.word	0x00000080
        /*08e4*/ 	.short	0x010a
        /*08e6*/ 	.byte	0xff
	.zero		1


	//   ....[125]....
        /*08e8*/ 	.word	0x00009bf0
        /*08ec*/ 	.word	0x00000000
        /*08f0*/ 	.word	0x000000c0
        /*08f4*/ 	.short	0x010a
        /*08f6*/ 	.byte	0xff
	.zero		1


	//   ....[126]....
        /*08f8*/ 	.word	0x00009c50
        /*08fc*/ 	.word	0x00000000
        /*0900*/ 	.word	0x00000000
        /*0904*/ 	.short	0x010a
        /*0906*/ 	.byte	0xff
	.zero		1


	//   ....[127]....
        /*0908*/ 	.word	0x00009cb0
        /*090c*/ 	.word	0x00000000
        /*0910*/ 	.word	0x00000000
        /*0914*/ 	.short	0x010a
        /*0916*/ 	.byte	0xff
	.zero		1


	//   ....[128]....
        /*0918*/ 	.word	0x00009d10
        /*091c*/ 	.word	0x00000000
        /*0920*/ 	.word	0x00000000
        /*0924*/ 	.short	0x010a
        /*0926*/ 	.byte	0xff
	.zero		1


	//   ....[129]....
        /*0928*/ 	.word	0x00009d70
        /*092c*/ 	.word	0x00000000
        /*0930*/ 	.word	0x00000000
        /*0934*/ 	.short	0x010a
        /*0936*/ 	.byte	0xff
	.zero		1


	//   ....[130]....
        /*0938*/ 	.word	0x00009dd0
        /*093c*/ 	.word	0x00000000
        /*0940*/ 	.word	0x00000100
        /*0944*/ 	.short	0x010a
        /*0946*/ 	.byte	0xff
	.zero		1


	//   ....[131]....
        /*0948*/ 	.word	0x00009e20
        /*094c*/ 	.word	0x00000000
        /*0950*/ 	.word	0x00000080
        /*0954*/ 	.short	0x010a
        /*0956*/ 	.byte	0xff
	.zero		1


	//   ....[132]....
        /*0958*/ 	.word	0x00009e80
        /*095c*/ 	.word	0x00000000
        /*0960*/ 	.word	0x00000078
        /*0964*/ 	.short	0x010a
        /*0966*/ 	.byte	0xff
	.zero		1


	//   ....[133]....
        /*0968*/ 	.word	0x00009ee0
        /*096c*/ 	.word	0x00000000
        /*0970*/ 	.word	0x00000050
        /*0974*/ 	.short	0x010a
        /*0976*/ 	.byte	0xff
	.zero		1


	//   ....[134]....
        /*0978*/ 	.word	0x00009f40
        /*097c*/ 	.word	0x00000000
        /*0980*/ 	.word	0x00000058
        /*0984*/ 	.short	0x010a
        /*0986*/ 	.byte	0xff
	.zero		1


	//   ....[135]....
        /*0988*/ 	.word	0x00009fa0
        /*098c*/ 	.word	0x00000000
        /*0990*/ 	.word	0x00000060
        /*0994*/ 	.short	0x010a
        /*0996*/ 	.byte	0xff
	.zero		1


	//   ....[136]....
        /*0998*/ 	.word	0x0000a000
        /*099c*/ 	.word	0x00000000
        /*09a0*/ 	.word	0x00000068
        /*09a4*/ 	.short	0x010a
        /*09a6*/ 	.byte	0xff
	.zero		1


	//   ....[137]....
        /*09a8*/ 	.word	0x0000a060
        /*09ac*/ 	.word	0x00000000
        /*09b0*/ 	.word	0x00000050
        /*09b4*/ 	.short	0x010a
        /*09b6*/ 	.byte	0xff
	.zero		1


	//   ....[138]....
        /*09b8*/ 	.word	0x0000a0c0
        /*09bc*/ 	.word	0x00000000
        /*09c0*/ 	.word	0x00000058
        /*09c4*/ 	.short	0x010a
        /*09c6*/ 	.byte	0xff
	.zero		1


	//   ....[139]....
        /*09c8*/ 	.word	0x0000a120
        /*09cc*/ 	.word	0x00000000
        /*09d0*/ 	.word	0x00000060
        /*09d4*/ 	.short	0x010a
        /*09d6*/ 	.byte	0xff
	.zero		1


	//   ....[140]....
        /*09d8*/ 	.word	0x0000a170
        /*09dc*/ 	.word	0x00000000
        /*09e0*/ 	.word	0x00000080
        /*09e4*/ 	.short	0x010a
        /*09e6*/ 	.byte	0xff
	.zero		1


	//   ....[141]....
        /*09e8*/ 	.word	0x0000a1d0
        /*09ec*/ 	.word	0x00000002
        /*09f0*/ 	.word	0x00000030
        /*09f4*/ 	.short	0x010a
        /*09f6*/ 	.byte	0xff
	.zero		1


	//   ....[142]....
        /*09f8*/ 	.word	0x0000a220
        /*09fc*/ 	.word	0x00000070
        /*0a00*/ 	.word	0x000000a0
        /*0a04*/ 	.short	0x010a
        /*0a06*/ 	.byte	0xff
	.zero		1


	//   ....[143]....
        /*0a08*/ 	.word	0x0000a270
        /*0a0c*/ 	.word	0x00000002
        /*0a10*/ 	.word	0x00000030
        /*0a14*/ 	.short	0x010a
        /*0a16*/ 	.byte	0xff
	.zero		1


	//   ....[144]....
        /*0a18*/ 	.word	0x0000a2c0
        /*0a1c*/ 	.word	0x00000000
        /*0a20*/ 	.word	0x00000030
        /*0a24*/ 	.short	0x010a
        /*0a26*/ 	.byte	0xff
	.zero		1


	//   ....[145]....
        /*0a28*/ 	.word	0x0000a310
        /*0a2c*/ 	.word	0x00000000
        /*0a30*/ 	.word	0x00000030
        /*0a34*/ 	.short	0x010a
        /*0a36*/ 	.byte	0xff
	.zero		1


	//----- nvinfo : EIATTR_NUM_MBARRIERS
	.align		4
.L_47:
        /*0a38*/ 	.byte	0x03, 0x38
        /*0a3a*/ 	.short	0x0021


	//----- nvinfo : EIATTR_EXIT_INSTR_OFFSETS
	.align		4
        /*0a3c*/ 	.byte	0x04, 0x1c
        /*0a3e*/ 	.short	(.L_49 - .L_48)


	//   ....[0]....
.L_48:
        /*0a40*/ 	.word	0x000028e0


	//   ....[1]....
        /*0a44*/ 	.word	0x00002de0


	//   ....[2]....
        /*0a48*/ 	.word	0x00002e40


	//   ....[3]....
        /*0a4c*/ 	.word	0x00004380


	//   ....[4]....
        /*0a50*/ 	.word	0x000053b0


	//   ....[5]....
        /*0a54*/ 	.word	0x000053f0


	//   ....[6]....
        /*0a58*/ 	.word	0x000095a0


	//   ....[7]....
        /*0a5c*/ 	.word	0x00009620


	//   ....[8]....
        /*0a60*/ 	.word	0x00009650


	//   ....[9]....
        /*0a64*/ 	.word	0x000096c0


	//----- nvinfo : EIATTR_MAX_THREADS
	.align		4
.L_49:
        /*0a68*/ 	.byte	0x04, 0x05
        /*0a6a*/ 	.short	(.L_51 - .L_50)
.L_50:
        /*0a6c*/ 	.word	0x00000100
        /*0a70*/ 	.word	0x00000001
        /*0a74*/ 	.word	0x00000001


	//----- nvinfo : EIATTR_CRS_STACK_SIZE
	.align		4
.L_51:
        /*0a78*/ 	.byte	0x04, 0x1e
        /*0a7a*/ 	.short	(.L_53 - .L_52)
.L_52:
        /*0a7c*/ 	.word	0x00000000


	//----- nvinfo : EIATTR_CBANK_PARAM_SIZE
	.align		4
.L_53:
        /*0a80*/ 	.byte	0x03, 0x19
        /*0a82*/ 	.short	0x0800


	//----- nvinfo : EIATTR_PARAM_CBANK
	.align		4
        /*0a84*/ 	.byte	0x04, 0x0a
        /*0a86*/ 	.short	(.L_55 - .L_54)
	.align		4
.L_54:
        /*0a88*/ 	.word	index@(.nv.constant0._ZN7cutlass13device_kernelINS_4gemm6kernel13GemmUniversalIN4cute5tupleIJiiiiEEENS1_10collective13CollectiveMmaINS1_35MainloopSm100TmaUmmaWarpSpecializedILi3ELi2ELi4ENS5_IJNS4_1CILi2EEENSA_ILi1EEESC_EEEEENS5_IJNSA_ILi256EEENSA_ILi128EEESG_EEENS_6half_tENS5_IJlSC_lEEESI_SJ_NS4_8TiledMMAINS4_8MMA_AtomIJNS4_26SM100_MMA_F16BF16_2x1SM_SSISI_SI_fLi256ELi128ELNS4_4UMMA5MajorE0ELSO_0ELNSN_7ScaleInE0ELSP_0EEEEEENS4_6LayoutINS5_IJSC_SC_SC_EEENS5_IJNSA_ILi0EEESU_SU_EEEEENS5_IJNS4_10UnderscoreESX_SX_EEEEENS4_18SM100_TMA_2SM_LOADENS4_14ComposedLayoutINS4_7SwizzleILi3ELi4ELi3EEENS4_18smem_ptr_flag_bitsILi16EEENSS_INS5_IJNSA_ILi8EEENSA_ILi64EEEEEENS5_IJS17_SC_EEEEEEEvNS4_8identityES10_S1B_vS1C_EENS_8epilogue10collective18CollectiveEpilogueINS1E_23Sm100TmaWarpSpecializedILi4ELi2ELi32ELb1ELb0EEEJNS5_IJSG_SG_SG_EEENS5_IJNSS_ISG_SC_EENSS_INSA_ILi32EEESC_EEEEESI_SJ_SI_SJ_NS1E_6fusion15FusionCallbacksIS1I_NS1O_17LinearCombinationISI_fSI_fLNS_15FloatRoundStyleE2EEES1J_S1N_JEEENS4_5SM1004TMEM4LOAD26SM100_TMEM_LOAD_32dp32b32xENS4_13SM90_TMA_LOADENS11_INS12_ILi2ELi4ELi3EEES15_NSS_INS5_IJS16_S1L_EEENS5_IJS1L_SC_EEEEEEENS4_39AutoVectorizingCopyWithAssumedAlignmentILi128EEENS4_14SM90_TMA_STOREES23_S25_S25_EEEvvEEEEvNT_6ParamsE)
        /*0a8c*/ 	.short	0x0380
        /*0a8e*/ 	.short	0x0800


	//----- nvinfo : EIATTR_SW_WAR
	.align		4
.L_55:
        /*0a90*/ 	.byte	0x04, 0x36
        /*0a92*/ 	.short	(.L_57 - .L_56)
.L_56:
        /*0a94*/ 	.word	0x00000008
.L_57:


//--------------------- .nv.callgraph             --------------------------
	.section	.nv.callgraph,"",@"SHT_CUDA_CALLGRAPH"
	.align	4
	.sectionentsize	8
	.align		4
        /*0000*/ 	.word	0x00000000
	.align		4
        /*0004*/ 	.word	0xffffffff
	.align		4
        /*0008*/ 	.word	index@(_ZN7cutlass13device_kernelINS_4gemm6kernel13GemmUniversalIN4cute5tupleIJiiiiEEENS1_10collective13CollectiveMmaINS1_35MainloopSm100TmaUmmaWarpSpecializedILi3ELi2ELi4ENS5_IJNS4_1CILi2EEENSA_ILi1EEESC_EEEEENS5_IJNSA_ILi256EEENSA_ILi128EEESG_EEENS_6half_tENS5_IJlSC_lEEESI_SJ_NS4_8TiledMMAINS4_8MMA_AtomIJNS4_26SM100_MMA_F16BF16_2x1SM_SSISI_SI_fLi256ELi128ELNS4_4UMMA5MajorE0ELSO_0ELNSN_7ScaleInE0ELSP_0EEEEEENS4_6LayoutINS5_IJSC_SC_SC_EEENS5_IJNSA_ILi0EEESU_SU_EEEEENS5_IJNS4_10UnderscoreESX_SX_EEEEENS4_18SM100_TMA_2SM_LOADENS4_14ComposedLayoutINS4_7SwizzleILi3ELi4ELi3EEENS4_18smem_ptr_flag_bitsILi16EEENSS_INS5_IJNSA_ILi8EEENSA_ILi64EEEEEENS5_IJS17_SC_EEEEEEEvNS4_8identityES10_S1B_vS1C_EENS_8epilogue10collective18CollectiveEpilogueINS1E_23Sm100TmaWarpSpecializedILi4ELi2ELi32ELb1ELb0EEEJNS5_IJSG_SG_SG_EEENS5_IJNSS_ISG_SC_EENSS_INSA_ILi32EEESC_EEEEESI_SJ_SI_SJ_NS1E_6fusion15FusionCallbacksIS1I_NS1O_17LinearCombinationISI_fSI_fLNS_15FloatRoundStyleE2EEES1J_S1N_JEEENS4_5SM1004TMEM4LOAD26SM100_TMEM_LOAD_32dp32b32xENS4_13SM90_TMA_LOADENS11_INS12_ILi2ELi4ELi3EEES15_NSS_INS5_IJS16_S1L_EEENS5_IJS1L_SC_EEEEEEENS4_39AutoVectorizingCopyWithAssumedAlignmentILi128EEENS4_14SM90_TMA_STOREES23_S25_S25_EEEvvEEEEvNT_6ParamsE)
	.align		4
        /*000c*/ 	.word	index@(__assertfail)
	.align		4
        /*0010*/ 	.word	0x00000000
	.align		4
        /*0014*/ 	.word	0xfffffffe
	.align		4
        /*0018*/ 	.word	0x00000000
	.align		4
        /*001c*/ 	.word	0xfffffffd
	.align		4
        /*0020*/ 	.word	0x00000000
	.align		4
        /*0024*/ 	.word	0xfffffffc


//--------------------- .nv.constant4             --------------------------
	.section	.nv.constant4,"a",@progbits
	.align	8
	.align		8
.nv.constant4:
        /*0000*/ 	.dword	__assertfail
	.align		8
        /*0008*/ 	.dword	__unnamed_1
	.align		8
        /*0010*/ 	.dword	__unnamed_2
	.align		8
        /*0018*/ 	.dword	_ZN39_INTERNAL_120d594d_4_k_cu_c099f150_68324cuda3std3__45__cpo5beginE
	.align		8
        /*0020*/ 	.dword	_ZN39_INTERNAL_120d594d_4_k_cu_c099f150_68324cuda3std3__45__cpo3endE
	.align		8
        /*0028*/ 	.dword	_ZN39_INTERNAL_120d594d_4_k_cu_c099f150_68324cuda3std3__45__cpo6cbeginE
	.align		8
        /*0030*/ 	.dword	_ZN39_INTERNAL_120d594d_4_k_cu_c099f150_68324cuda3std3__45__cpo4cendE
	.align		8
        /*0038*/ 	.dword	_ZN39_INTERNAL_120d594d_4_k_cu_c099f150_68324cuda3std3__441_GLOBAL__N__120d594d_4_k_cu_c099f150_68326ignoreE
	.align		8
        /*0040*/ 	.dword	_ZN39_INTERNAL_120d594d_4_k_cu_c099f150_68324cuda3std3__419piecewise_constructE
	.align		8
        /*0048*/ 	.dword	_ZN39_INTERNAL_120d594d_4_k_cu_c099f150_68324cuda3std3__48in_placeE
	.align		8
        /*0050*/ 	.dword	_ZN39_INTERNAL_120d594d_4_k_cu_c099f150_68324cuda3std6ranges3__45__cpo4swapE
	.align		8
        /*0058*/ 	.dword	_ZN39_INTERNAL_120d594d_4_k_cu_c099f150_68324cuda3std6ranges3__45__cpo9iter_moveE
	.align		8
        /*0060*/ 	.dword	_ZN39_INTERNAL_120d594d_4_k_cu_c099f150_68324cute7productE
	.align		8
        /*0068*/ 	.dword	_ZN39_INTERNAL_120d594d_4_k_cu_c099f150_68324cute1_E
	.align		8
        /*0070*/ 	.dword	$str$25
	.align		8
        /*0078*/ 	.dword	$str$26
	.align		8
        /*0080*/ 	.dword	$str$27
	.align		8
        /*0088*/ 	.dword	$str$28


//--------------------- .text._ZN7cutlass13device_kernelINS_4gemm6kernel13GemmUniversalIN4cute5tupleIJiiiiEEENS1_10collective13CollectiveMmaINS1_35MainloopSm100TmaUmmaWarpSpecializedILi3ELi2ELi4ENS5_IJNS4_1CILi2EEENSA_ILi1EEESC_EEEEENS5_IJNSA_ILi256EEENSA_ILi128EEESG_EEENS_6half_tENS5_IJlSC_lEEESI_SJ_NS4_8TiledMMAINS4_8MMA_AtomIJNS4_26SM100_MMA_F16BF16_2x1SM_SSISI_SI_fLi256ELi128ELNS4_4UMMA5MajorE0ELSO_0ELNSN_7ScaleInE0ELSP_0EEEEEENS4_6LayoutINS5_IJSC_SC_SC_EEENS5_IJNSA_ILi0EEESU_SU_EEEEENS5_IJNS4_10UnderscoreESX_SX_EEEEENS4_18SM100_TMA_2SM_LOADENS4_14ComposedLayoutINS4_7SwizzleILi3ELi4ELi3EEENS4_18smem_ptr_flag_bitsILi16EEENSS_INS5_IJNSA_ILi8EEENSA_ILi64EEEEEENS5_IJS17_SC_EEEEEEEvNS4_8identityES10_S1B_vS1C_EENS_8epilogue10collective18CollectiveEpilogueINS1E_23Sm100TmaWarpSpecializedILi4ELi2ELi32ELb1ELb0EEEJNS5_IJSG_SG_SG_EEENS5_IJNSS_ISG_SC_EENSS_INSA_ILi32EEESC_EEEEESI_SJ_SI_SJ_NS1E_6fusion15FusionCallbacksIS1I_NS1O_17LinearCombinationISI_fSI_fLNS_15FloatRoundStyleE2EEES1J_S1N_JEEENS4_5SM1004TMEM4LOAD26SM100_TMEM_LOAD_32dp32b32xENS4_13SM90_TMA_LOADENS11_INS12_ILi2ELi4ELi3EEES15_NSS_INS5_IJS16_S1L_EEENS5_IJS1L_SC_EEEEEEENS4_39AutoVectorizingCopyWithAssumedAlignmentILi128EEENS4_14SM90_TMA_STOREES23_S25_S25_EEEvvEEEEvNT_6ParamsE --------------------------
	.section	.text._ZN7cutlass13device_kernelINS_4gemm6kernel13GemmUniversalIN4cute5tupleIJiiiiEEENS1_10collective13CollectiveMmaINS1_35MainloopSm100TmaUmmaWarpSpecializedILi3ELi2ELi4ENS5_IJNS4_1CILi2EEENSA_ILi1EEESC_EEEEENS5_IJNSA_ILi256EEENSA_ILi128EEESG_EEENS_6half_tENS5_IJlSC_lEEESI_SJ_NS4_8TiledMMAINS4_8MMA_AtomIJNS4_26SM100_MMA_F16BF16_2x1SM_SSISI_SI_fLi256ELi128ELNS4_4UMMA5MajorE0ELSO_0ELNSN_7ScaleInE0ELSP_0EEEEEENS4_6LayoutINS5_IJSC_SC_SC_EEENS5_IJNSA_ILi0EEESU_SU_EEEEENS5_IJNS4_10UnderscoreESX_SX_EEEEENS4_18SM100_TMA_2SM_LOADENS4_14ComposedLayoutINS4_7SwizzleILi3ELi4ELi3EEENS4_18smem_ptr_flag_bitsILi16EEENSS_INS5_IJNSA_ILi8EEENSA_ILi64EEEEEENS5_IJS17_SC_EEEEEEEvNS4_8identityES10_S1B_vS1C_EENS_8epilogue10collective18CollectiveEpilogueINS1E_23Sm100TmaWarpSpecializedILi4ELi2ELi32ELb1ELb0EEEJNS5_IJSG_SG_SG_EEENS5_IJNSS_ISG_SC_EENSS_INSA_ILi32EEESC_EEEEESI_SJ_SI_SJ_NS1E_6fusion15FusionCallbacksIS1I_NS1O_17LinearCombinationISI_fSI_fLNS_15FloatRoundStyleE2EEES1J_S1N_JEEENS4_5SM1004TMEM4LOAD26SM100_TMEM_LOAD_32dp32b32xENS4_13SM90_TMA_LOADENS11_INS12_ILi2ELi4ELi3EEES15_NSS_INS5_IJS16_S1L_EEENS5_IJS1L_SC_EEEEEEENS4_39AutoVectorizingCopyWithAssumedAlignmentILi128EEENS4_14SM90_TMA_STOREES23_S25_S25_EEEvvEEEEvNT_6ParamsE,"ax",@progbits
	.align	128
.text._ZN7cutlass13device_kernelINS_4gemm6kernel13GemmUniversalIN4cute5tupleIJiiiiEEENS1_10collective13CollectiveMmaINS1_35MainloopSm100TmaUmmaWarpSpecializedILi3ELi2ELi4ENS5_IJNS4_1CILi2EEENSA_ILi1EEESC_EEEEENS5_IJNSA_ILi256EEENSA_ILi128EEESG_EEENS_6half_tENS5_IJlSC_lEEESI_SJ_NS4_8TiledMMAINS4_8MMA_AtomIJNS4_26SM100_MMA_F16BF16_2x1SM_SSISI_SI_fLi256ELi128ELNS4_4UMMA5MajorE0ELSO_0ELNSN_7ScaleInE0ELSP_0EEEEEENS4_6LayoutINS5_IJSC_SC_SC_EEENS5_IJNSA_ILi0EEESU_SU_EEEEENS5_IJNS4_10UnderscoreESX_SX_EEEEENS4_18SM100_TMA_2SM_LOADENS4_14ComposedLayoutINS4_7SwizzleILi3ELi4ELi3EEENS4_18smem_ptr_flag_bitsILi16EEENSS_INS5_IJNSA_ILi8EEENSA_ILi64EEEEEENS5_IJS17_SC_EEEEEEEvNS4_8identityES10_S1B_vS1C_EENS_8epilogue10collective18CollectiveEpilogueINS1E_23Sm100TmaWarpSpecializedILi4ELi2ELi32ELb1ELb0EEEJNS5_IJSG_SG_SG_EEENS5_IJNSS_ISG_SC_EENSS_INSA_ILi32EEESC_EEEEESI_SJ_SI_SJ_NS1E_6fusion15FusionCallbacksIS1I_NS1O_17LinearCombinationISI_fSI_fLNS_15FloatRoundStyleE2EEES1J_S1N_JEEENS4_5SM1004TMEM4LOAD26SM100_TMEM_LOAD_32dp32b32xENS4_13SM90_TMA_LOADENS11_INS12_ILi2ELi4ELi3EEES15_NSS_INS5_IJS16_S1L_EEENS5_IJS1L_SC_EEEEEEENS4_39AutoVectorizingCopyWithAssumedAlignmentILi128EEENS4_14SM90_TMA_STOREES23_S25_S25_EEEvvEEEEvNT_6ParamsE:
        .type           _ZN7cutlass13device_kernelINS_4gemm6kernel13GemmUniversalIN4cute5tupleIJiiiiEEENS1_10collective13CollectiveMmaINS1_35MainloopSm100TmaUmmaWarpSpecializedILi3ELi2ELi4ENS5_IJNS4_1CILi2EEENSA_ILi1EEESC_EEEEENS5_IJNSA_ILi256EEENSA_ILi128EEESG_EEENS_6half_tENS5_IJlSC_lEEESI_SJ_NS4_8TiledMMAINS4_8MMA_AtomIJNS4_26SM100_MMA_F16BF16_2x1SM_SSISI_SI_fLi256ELi128ELNS4_4UMMA5MajorE0ELSO_0ELNSN_7ScaleInE0ELSP_0EEEEEENS4_6LayoutINS5_IJSC_SC_SC_EEENS5_IJNSA_ILi0EEESU_SU_EEEEENS5_IJNS4_10UnderscoreESX_SX_EEEEENS4_18SM100_TMA_2SM_LOADENS4_14ComposedLayoutINS4_7SwizzleILi3ELi4ELi3EEENS4_18smem_ptr_flag_bitsILi16EEENSS_INS5_IJNSA_ILi8EEENSA_ILi64EEEEEENS5_IJS17_SC_EEEEEEEvNS4_8identityES10_S1B_vS1C_EENS_8epilogue10collective18CollectiveEpilogueINS1E_23Sm100TmaWarpSpecializedILi4ELi2ELi32ELb1ELb0EEEJNS5_IJSG_SG_SG_EEENS5_IJNSS_ISG_SC_EENSS_INSA_ILi32EEESC_EEEEESI_SJ_SI_SJ_NS1E_6fusion15FusionCallbacksIS1I_NS1O_17LinearCombinationISI_fSI_fLNS_15FloatRoundStyleE2EEES1J_S1N_JEEENS4_5SM1004TMEM4LOAD26SM100_TMEM_LOAD_32dp32b32xENS4_13SM90_TMA_LOADENS11_INS12_ILi2ELi4ELi3EEES15_NSS_INS5_IJS16_S1L_EEENS5_IJS1L_SC_EEEEEEENS4_39AutoVectorizingCopyWithAssumedAlignmentILi128EEENS4_14SM90_TMA_STOREES23_S25_S25_EEEvvEEEEvNT_6ParamsE,@function
        .size           _ZN7cutlass13device_kernelINS_4gemm6kernel13GemmUniversalIN4cute5tupleIJiiiiEEENS1_10collective13CollectiveMmaINS1_35MainloopSm100TmaUmmaWarpSpecializedILi3ELi2ELi4ENS5_IJNS4_1CILi2EEENSA_ILi1EEESC_EEEEENS5_IJNSA_ILi256EEENSA_ILi128EEESG_EEENS_6half_tENS5_IJlSC_lEEESI_SJ_NS4_8TiledMMAINS4_8MMA_AtomIJNS4_26SM100_MMA_F16BF16_2x1SM_SSISI_SI_fLi256ELi128ELNS4_4UMMA5MajorE0ELSO_0ELNSN_7ScaleInE0ELSP_0EEEEEENS4_6LayoutINS5_IJSC_SC_SC_EEENS5_IJNSA_ILi0EEESU_SU_EEEEENS5_IJNS4_10UnderscoreESX_SX_EEEEENS4_18SM100_TMA_2SM_LOADENS4_14ComposedLayoutINS4_7SwizzleILi3ELi4ELi3EEENS4_18smem_ptr_flag_bitsILi16EEENSS_INS5_IJNSA_ILi8EEENSA_ILi64EEEEEENS5_IJS17_SC_EEEEEEEvNS4_8identityES10_S1B_vS1C_EENS_8epilogue10collective18CollectiveEpilogueINS1E_23Sm100TmaWarpSpecializedILi4ELi2ELi32ELb1ELb0EEEJNS5_IJSG_SG_SG_EEENS5_IJNSS_ISG_SC_EENSS_INSA_ILi32EEESC_EEEEESI_SJ_SI_SJ_NS1E_6fusion15FusionCallbacksIS1I_NS1O_17LinearCombinationISI_fSI_fLNS_15FloatRoundStyleE2EEES1J_S1N_JEEENS4_5SM1004TMEM4LOAD26SM100_TMEM_LOAD_32dp32b32xENS4_13SM90_TMA_LOADENS11_INS12_ILi2ELi4ELi3EEES15_NSS_INS5_IJS16_S1L_EEENS5_IJS1L_SC_EEEEEEENS4_39AutoVectorizingCopyWithAssumedAlignmentILi128EEENS4_14SM90_TMA_STOREES23_S25_S25_EEEvvEEEEvNT_6ParamsE,(.L_x_194 - _ZN7cutlass13device_kernelINS_4gemm6kernel13GemmUniversalIN4cute5tupleIJiiiiEEENS1_10collective13CollectiveMmaINS1_35MainloopSm100TmaUmmaWarpSpecializedILi3ELi2ELi4ENS5_IJNS4_1CILi2EEENSA_ILi1EEESC_EEEEENS5_IJNSA_ILi256EEENSA_ILi128EEESG_EEENS_6half_tENS5_IJlSC_lEEESI_SJ_NS4_8TiledMMAINS4_8MMA_AtomIJNS4_26SM100_MMA_F16BF16_2x1SM_SSISI_SI_fLi256ELi128ELNS4_4UMMA5MajorE0ELSO_0ELNSN_7ScaleInE0ELSP_0EEEEEENS4_6LayoutINS5_IJSC_SC_SC_EEENS5_IJNSA_ILi0EEESU_SU_EEEEENS5_IJNS4_10UnderscoreESX_SX_EEEEENS4_18SM100_TMA_2SM_LOADENS4_14ComposedLayoutINS4_7SwizzleILi3ELi4ELi3EEENS4_18smem_ptr_flag_bitsILi16EEENSS_INS5_IJNSA_ILi8EEENSA_ILi64EEEEEENS5_IJS17_SC_EEEEEEEvNS4_8identityES10_S1B_vS1C_EENS_8epilogue10collective18CollectiveEpilogueINS1E_23Sm100TmaWarpSpecializedILi4ELi2ELi32ELb1ELb0EEEJNS5_IJSG_SG_SG_EEENS5_IJNSS_ISG_SC_EENSS_INSA_ILi32EEESC_EEEEESI_SJ_SI_SJ_NS1E_6fusion15FusionCallbacksIS1I_NS1O_17LinearCombinationISI_fSI_fLNS_15FloatRoundStyleE2EEES1J_S1N_JEEENS4_5SM1004TMEM4LOAD26SM100_TMEM_LOAD_32dp32b32xENS4_13SM90_TMA_LOADENS11_INS12_ILi2ELi4ELi3EEES15_NSS_INS5_IJS16_S1L_EEENS5_IJS1L_SC_EEEEEEENS4_39AutoVectorizingCopyWithAssumedAlignmentILi128EEENS4_14SM90_TMA_STOREES23_S25_S25_EEEvvEEEEvNT_6ParamsE)
        .other          _ZN7cutlass13device_kernelINS_4gemm6kernel13GemmUniversalIN4cute5tupleIJiiiiEEENS1_10collective13CollectiveMmaINS1_35MainloopSm100TmaUmmaWarpSpecializedILi3ELi2ELi4ENS5_IJNS4_1CILi2EEENSA_ILi1EEESC_EEEEENS5_IJNSA_ILi256EEENSA_ILi128EEESG_EEENS_6half_tENS5_IJlSC_lEEESI_SJ_NS4_8TiledMMAINS4_8MMA_AtomIJNS4_26SM100_MMA_F16BF16_2x1SM_SSISI_SI_fLi256ELi128ELNS4_4UMMA5MajorE0ELSO_0ELNSN_7ScaleInE0ELSP_0EEEEEENS4_6LayoutINS5_IJSC_SC_SC_EEENS5_IJNSA_ILi0EEESU_SU_EEEEENS5_IJNS4_10UnderscoreESX_SX_EEEEENS4_18SM100_TMA_2SM_LOADENS4_14ComposedLayoutINS4_7SwizzleILi3ELi4ELi3EEENS4_18smem_ptr_flag_bitsILi16EEENSS_INS5_IJNSA_ILi8EEENSA_ILi64EEEEEENS5_IJS17_SC_EEEEEEEvNS4_8identityES10_S1B_vS1C_EENS_8epilogue10collective18CollectiveEpilogueINS1E_23Sm100TmaWarpSpecializedILi4ELi2ELi32ELb1ELb0EEEJNS5_IJSG_SG_SG_EEENS5_IJNSS_ISG_SC_EENSS_INSA_ILi32EEESC_EEEEESI_SJ_SI_SJ_NS1E_6fusion15FusionCallbacksIS1I_NS1O_17LinearCombinationISI_fSI_fLNS_15FloatRoundStyleE2EEES1J_S1N_JEEENS4_5SM1004TMEM4LOAD26SM100_TMEM_LOAD_32dp32b32xENS4_13SM90_TMA_LOADENS11_INS12_ILi2ELi4ELi3EEES15_NSS_INS5_IJS16_S1L_EEENS5_IJS1L_SC_EEEEEEENS4_39AutoVectorizingCopyWithAssumedAlignmentILi128EEENS4_14SM90_TMA_STOREES23_S25_S25_EEEvvEEEEvNT_6ParamsE,@"STO_CUDA_ENTRY STV_DEFAULT"
_ZN7cutlass13device_kernelINS_4gemm6kernel13GemmUniversalIN4cute5tupleIJiiiiEEENS1_10collective13CollectiveMmaINS1_35MainloopSm100TmaUmmaWarpSpecializedILi3ELi2ELi4ENS5_IJNS4_1CILi2EEENSA_ILi1EEESC_EEEEENS5_IJNSA_ILi256EEENSA_ILi128EEESG_EEENS_6half_tENS5_IJlSC_lEEESI_SJ_NS4_8TiledMMAINS4_8MMA_AtomIJNS4_26SM100_MMA_F16BF16_2x1SM_SSISI_SI_fLi256ELi128ELNS4_4UMMA5MajorE0ELSO_0ELNSN_7ScaleInE0ELSP_0EEEEEENS4_6LayoutINS5_IJSC_SC_SC_EEENS5_IJNSA_ILi0EEESU_SU_EEEEENS5_IJNS4_10UnderscoreESX_SX_EEEEENS4_18SM100_TMA_2SM_LOADENS4_14ComposedLayoutINS4_7SwizzleILi3ELi4ELi3EEENS4_18smem_ptr_flag_bitsILi16EEENSS_INS5_IJNSA_ILi8EEENSA_ILi64EEEEEENS5_IJS17_SC_EEEEEEEvNS4_8identityES10_S1B_vS1C_EENS_8epilogue10collective18CollectiveEpilogueINS1E_23Sm100TmaWarpSpecializedILi4ELi2ELi32ELb1ELb0EEEJNS5_IJSG_SG_SG_EEENS5_IJNSS_ISG_SC_EENSS_INSA_ILi32EEESC_EEEEESI_SJ_SI_SJ_NS1E_6fusion15FusionCallbacksIS1I_NS1O_17LinearCombinationISI_fSI_fLNS_15FloatRoundStyleE2EEES1J_S1N_JEEENS4_5SM1004TMEM4LOAD26SM100_TMEM_LOAD_32dp32b32xENS4_13SM90_TMA_LOADENS11_INS12_ILi2ELi4ELi3EEES15_NSS_INS5_IJS16_S1L_EEENS5_IJS1L_SC_EEEEEEENS4_39AutoVectorizingCopyWithAssumedAlignmentILi128EEENS4_14SM90_TMA_STOREES23_S25_S25_EEEvvEEEEvNT_6ParamsE:
[----:B------:R-:W1:Y:S01]  /*0000*/  LDC R1, c[0x0][0x37c] ;  /* 0x0000df00ff017b82 */ /* 0x000e620000000800 */
[----:B------:R-:W2:Y:S01]  /*0010*/  S2R R105, SR_TID.X ;  /* 0x0000000000697919 */ /* 0x000ea20000002100 */
[----:B------:R-:W3:Y:S06]  /*0020*/  LDCU.64 UR6, c[0x0][0x890] ;  /* 0x00011200ff0677ac */ /* 0x000eec0008000a00 */
[----:B------:R-:W4:Y:S01]  /*0030*/  S2UR UR37, SR_CgaCtaId ;  /* 0x00000000002579c3 */ /* 0x000f220000008800 */
[----:B------:R-:W-:Y:S02]  /*0040*/  PRMT R92, RZ, 0x7610, R92 ;  /* 0x00007610ff5c7816 */ /* 0x000fe4000000005c */
[----:B------:R-:W-:Y:S01]  /*0050*/  ELECT P1, URZ, PT ;  /* 0x0000000000ff782f */ /* 0x000fe20003820000 */
[----:B------:R-:W1:Y:S01]  /*0060*/  LDCU.64 UR46, c[0x0][0x358] ;  /* 0x00006b00ff2e77ac */ /* 0x000e620008000a00 */
[----:B---3--:R-:W-:-:S04]  /*0070*/  UISETP.NE.U32.AND UP0, UPT, UR6, URZ, UPT ;  /* 0x000000ff0600728c */ /* 0x008fc8000bf05070 */
[----:B------:R-:W-:Y:S02]  /*0080*/  UISETP.NE.AND.EX UP0, UPT, UR7, URZ, UPT, UP0 ;  /* 0x000000ff0700728c */ /* 0x000fe4000bf05300 */
[----:B----4-:R-:W-:Y:S02]  /*0090*/  ULOP3.LUT UR5, UR37, 0x1, URZ, 0xc0, !UPT ;  /* 0x0000000125057892 */ /* 0x010fe4000f8ec0ff */
[----:B------:R-:W-:Y:S01]  /*00a0*/  ULOP3.LUT UR4, UR37, 0x1, URZ, 0x3c, !UPT ;  /* 0x0000000125047892 */ /* 0x000fe2000f8e3cff */
[----:B--2---:R-:W-:-:S05]  /*00b0*/  SHF.R.U32.HI R96, RZ, 0x5, R105 ;  /* 0x00000005ff607819 */ /* 0x004fca0000011669 */
[----:B------:R-:W2:Y:S02]  /*00c0*/  SHFL.IDX PT, R0, R96, RZ, 0x1f ;  /* 0x00001fff60007589 */ /* 0x000ea400000e0000 */
[----:B--2---:R-:W-:Y:S01]  /*00d0*/  R2UR UR10, R0 ;  /* 0x00000000000a72ca */ /* 0x004fe200000e0000 */
[----:B-1----:R-:W-:-:S14]  /*00e0*/  BRA.U UP0, `(.L_x_0) ;  /* 0x00000001002c7547 */ /* 0x002fdc000b800000 */
[----:B------:R-:W1:Y:S02]  /*00f0*/  LDCU.64 UR8, c[0x0][0x888] ;  /* 0x00011100ff0877ac */ /* 0x000e640008000a00 */
[----:B-1----:R-:W-:-:S04]  /*0100*/  UISETP.NE.U32.AND UP0, UPT, UR8, URZ, UPT ;  /* 0x000000ff0800728c */ /* 0x002fc8000bf05070 */
[----:B------:R-:W-:-:S09]  /*0110*/  UISETP.NE.AND.EX UP0, UPT, UR9, URZ, UPT, UP0 ;  /* 0x000000ff0900728c */ /* 0x000fd2000bf05300 */
[----:B------:R-:W-:Y:S05]  /*0120*/  BRA.U !UP0, `(.L_x_1) ;  /* 0x0000000108107547 */ /* 0x000fea000b800000 */
[----:B------:R-:W1:Y:S02]  /*0130*/  LDC.64 R2, c[0x0][0x888] ;  /* 0x00022200ff027b82 */ /* 0x000e640000000a00 */
[----:B-1----:R1:W5:Y:S01]  /*0140*/  LDG.E R49, desc[UR46][R2.64] ;  /* 0x0000002e02317981 */ /* 0x002362000c1e1900 */
[----:B------:R-:W-:Y:S01]  /*0150*/  HFMA2 R92, -RZ, RZ, 0, 5.9604644775390625e-08 ;  /* 0x00000001ff5c7431 */ /* 0x000fe200000001ff */
[----:B------:R-:W-:Y:S05]  /*0160*/  BRA `(.L_x_0) ;  /* 0x00000000000c7947 */ /* 0x000fea0003800000 */
.L_x_1:
[----:B------:R-:W1:Y:S01]  /*0170*/  LDCU UR8, c[0x0][0x880] ;  /* 0x00011000ff0877ac */ /* 0x000e620008000800 */
[----:B------:R-:W-:Y:S01]  /*0180*/  HFMA2 R92, -RZ, RZ, 0, 5.9604644775390625e-08 ;  /* 0x00000001ff5c7431 */ /* 0x000fe200000001ff */
[----:B-1----:R-:W-:-:S07]  /*0190*/  MOV R49, UR8 ;  /* 0x0000000800317c02 */ /* 0x002fce0008000f00 */
.L_x_0:
[----:B------:R-:W2:Y:S02]  /*01a0*/  LDCU.64 UR8, c[0x0][0x8b0] ;  /* 0x00011600ff0877ac */ /* 0x000ea40008000a00 */
[----:B--2---:R-:W-:-:S04]  /*01b0*/  UISETP.NE.U32.AND UP0, UPT, UR8, URZ, UPT ;  /* 0x000000ff0800728c */ /* 0x004fc8000bf05070 */
[----:B------:R-:W-:-:S09]  /*01c0*/  UISETP.NE.AND.EX UP0, UPT, UR9, URZ, UPT, UP0 ;  /* 0x000000ff0900728c */ /* 0x000fd2000bf05300 */
[----:B------:R-:W-:Y:S05]  /*01d0*/  BRA.U UP0, `(.L_x_2) ;  /* 0x0000000100247547 */ /* 0x000fea000b800000 */
[----:B------:R-:W2:Y:S02]  /*01e0*/  LDCU.64 UR8, c[0x0][0x8a8] ;  /* 0x00011500ff0877ac */ /* 0x000ea40008000a00 */
[----:B--2---:R-:W-:-:S04]  /*01f0*/  UISETP.NE.U32.AND UP0, UPT, UR8, URZ, UPT ;  /* 0x000000ff0800728c */ /* 0x004fc8000bf05070 */
[----:B------:R-:W-:-:S09]  /*0200*/  UISETP.NE.AND.EX UP0, UPT, UR9, URZ, UPT, UP0 ;  /* 0x000000ff0900728c */ /* 0x000fd2000bf05300 */
[----:B------:R-:W-:Y:S05]  /*0210*/  BRA.U !UP0, `(.L_x_3) ;  /* 0x00000001080c7547 */ /* 0x000fea000b800000 */
[----:B-1----:R-:W1:Y:S02]  /*0220*/  LDC.64 R2, c[0x0][0x8a8] ;  /* 0x00022a00ff027b82 */ /* 0x002e640000000a00 */
[----:B-1----:R2:W5:Y:S01]  /*0230*/  LDG.E R47, desc[UR46][R2.64] ;  /* 0x0000002e022f7981 */ /* 0x002562000c1e1900 */
[----:B------:R-:W-:Y:S05]  /*0240*/  BRA `(.L_x_2) ;  /* 0x0000000000087947 */ /* 0x000fea0003800000 */
.L_x_3:
[----:B------:R-:W2:Y:S02]  /*0250*/  LDCU UR8, c[0x0][0x8a0] ;  /* 0x00011400ff0877ac */ /* 0x000ea40008000800 */
[----:B--2---:R-:W-:Y:S02]  /*0260*/  MOV R47, UR8 ;  /* 0x00000008002f7c02 */ /* 0x004fe40008000f00 */
.L_x_2:
[----:B------:R-:W-:Y:S01]  /*0270*/  IMAD.U32 R0, RZ, RZ, UR10 ;  /* 0x0000000aff007e24 */ /* 0x000fe2000f8e00ff */
[----:B------:R-:W-:Y:S04]  /*0280*/  BSSY.RECONVERGENT B0, `(.L_x_4) ;  /* 0x000000c000007945 */ /* 0x000fe80003800200 */
[C---:B------:R-:W-:Y:S02]  /*0290*/  ISETP.NE.OR P2, PT, R0.reuse, 0x1, !P1 ;  /* 0x000000010000780c */ /* 0x040fe40004f45670 */
[----:B------:R-:W-:-:S11]  /*02a0*/  ISETP.NE.OR P0, PT, R0, 0x3, !P1 ;  /* 0x000000030000780c */ /* 0x000fd60004f05670 */
[----:B------:R-:W-:Y:S05]  /*02b0*/  @P2 BRA `(.L_x_5) ;  /* 0x0000000000202947 */ /* 0x000fea0003800000 */
[----:B------:R-:W3:Y:S02]  /*02c0*/  LDCU.64 UR8, c[0x0][0x348] ;  /* 0x00006900ff0877ac */ /* 0x000ee40008000a00 */
[----:B---3--:R-:W-:Y:S02]  /*02d0*/  UIADD3 UR12, UP1, UPT, UR8, 0x80, URZ ;  /* 0x00000080080c7890 */ /* 0x008fe4000ff3e0ff */
[----:B------:R-:W-:Y:S02]  /*02e0*/  UIADD3 UR8, UP0, UPT, UR8, 0x180, URZ ;  /* 0x0000018008087890 */ /* 0x000fe4000ff1e0ff */
[----:B------:R-:W-:Y:S02]  /*02f0*/  UIADD3.X UR13, UPT, UPT, URZ, UR9, URZ, UP1, !UPT ;  /* 0x00000009ff0d7290 */ /* 0x000fe40008ffe4ff */
[----:B------:R-:W-:-:S07]  /*0300*/  UIADD3.X UR9, UPT, UPT, URZ, UR9, URZ, UP0, !UPT ;  /* 0x00000009ff097290 */ /* 0x000fce00087fe4ff */
[----:B------:R3:W-:Y:S02]  /*0310*/  UTMACCTL.PF [UR12] ;  /* 0x000000000c0079b9 */ /* 0x0007e40008040000 */
[----:B------:R3:W-:Y:S02]  /*0320*/  UTMACCTL.PF [UR8] ;  /* 0x00000000080079b9 */ /* 0x0007e40008040000 */
[----:B---3--:R-:W-:Y:S01]  /*0330*/  NOP ;  /* 0x0000000000007918 */ /* 0x008fe20000000000 */
.L_x_5:
[----:B------:R-:W-:Y:S05]  /*0340*/  BSYNC.RECONVERGENT B0 ;  /* 0x0000000000007941 */ /* 0x000fea0003800200 */
.L_x_4:
[----:B------:R-:W-:Y:S04]  /*0350*/  BSSY.RECONVERGENT B0, `(.L_x_6) ;  /* 0x000000a000007945 */ /* 0x000fe80003800200 */
        /* <DEDUP_REMOVED lines=9> */
.L_x_7:
[----:B------:R-:W-:Y:S05]  /*03f0*/  BSYNC.RECONVERGENT B0 ;  /* 0x0000000000007941 */ /* 0x000fea0003800200 */
.L_x_6:
[----:B------:R-:W3:Y:S01]  /*0400*/  LDCU.64 UR8, c[0x0][0x888] ;  /* 0x00011100ff0877ac */ /* 0x000ee20008000a00 */
[----:B------:R-:W-:Y:S02]  /*0410*/  UISETP.EQ.U32.AND UP1, UPT, UR6, URZ, UPT ;  /* 0x000000ff0600728c */ /* 0x000fe4000bf22070 */
[----:B------:R-:W-:Y:S02]  /*0420*/  UPLOP3.LUT UP5, UPT, UPT, UPT, UPT, 0x80, 0x8 ;  /* 0x000000000008789c */ /* 0x000fe40003faf070 */
[----:B---3--:R-:W-:-:S04]  /*0430*/  UISETP.NE.U32.AND UP0, UPT, UR8, URZ, UPT ;  /* 0x000000ff0800728c */ /* 0x008fc8000bf05070 */
[----:B------:R-:W-:-:S04]  /*0440*/  UISETP.NE.AND.EX UP0, UPT, UR9, URZ, UPT, UP0 ;  /* 0x000000ff0900728c */ /* 0x000fc8000bf05300 */
[----:B------:R-:W-:-:S04]  /*0450*/  UISETP.EQ.OR.EX UP2, UPT, UR7, URZ, !UP0, UP1 ;  /* 0x000000ff0700728c */ /* 0x000fc8000c742710 */
[----:B------:R-:W-:-:S05]  /*0460*/  UP2UR UR50, UPR, URZ, 0x4 ;  /* 0x00000004ff327883 */ /* 0x000fca0008000000 */
[----:B------:R-:W-:Y:S07]  /*0470*/  BRA.U !UP2, `(.L_x_8) ;  /* 0x000000010a207547 */ /* 0x000fee000b800000 */
[----:B------:R-:W-:Y:S01]  /*0480*/  UISETP.NE.U32.AND UP2, UPT, UR6, URZ, UPT ;  /* 0x000000ff0600728c */ /* 0x000fe2000bf45070 */
[----:B-----5:R-:W-:Y:S01]  /*0490*/  FSETP.NEU.AND P0, PT, R49, RZ, PT ;  /* 0x000000ff3100720b */ /* 0x020fe20003f0d000 */
[----:B------:R-:W-:Y:S02]  /*04a0*/  USEL UR6, URZ, 0xffffffff, UP0 ;  /* 0xffffffffff067887 */ /* 0x000fe40008000000 */
[----:B------:R-:W-:-:S10]  /*04b0*/  UISETP.NE.AND.EX UP2, UPT, UR7, URZ, UPT, UP2 ;  /* 0x000000ff0700728c */ /* 0x000fd4000bf45320 */
[----:B------:R-:W-:Y:S01]  /*04c0*/  VOTEU.ANY UP1, P0 ;  /* 0x0000000000ff7886 */ /* 0x000fe20000020100 */
[----:B------:R-:W-:-:S04]  /*04d0*/  @!UP2 USEL UR6, URZ, 0xffffffff, UP1 ;  /* 0xffffffffff06a887 */ /* 0x000fc80008800000 */
[----:B------:R-:W-:-:S04]  /*04e0*/  ULOP3.LUT UR6, UR6, 0x1, URZ, 0xc0, !UPT ;  /* 0x0000000106067892 */ /* 0x000fc8000f8ec0ff */
[----:B------:R-:W-:-:S11]  /*04f0*/  UISETP.NE.U32.AND UP5, UPT, UR6, 0x1, UPT ;  /* 0x000000010600788c */ /* 0x000fd6000bfa5070 */
.L_x_8:
[----:B------:R-:W3:Y:S01]  /*0500*/  SHFL.IDX PT, R0, R96, RZ, 0x1f ;  /* 0x00001fff60007589 */ /* 0x000ee200000e0000 */
[----:B------:R-:W-:-:S04]  /*0510*/  UISETP.NE.AND UP1, UPT, UR10, 0x2, UPT ;  /* 0x000000020a00788c */ /* 0x000fc8000bf25270 */
[----:B------:R-:W-:Y:S02]  /*0520*/  UISETP.EQ.AND UP2, UPT, UR5, URZ, !UP1 ;  /* 0x000000ff0500728c */ /* 0x000fe4000cf42270 */
[----:B------:R-:W-:-:S04]  /*0530*/  USEL UR7, URZ, 0x1, UP1 ;  /* 0x00000001ff077887 */ /* 0x000fc80008800000 */
[----:B------:R-:W-:Y:S02]  /*0540*/  PLOP3.LUT P5, PT, P1, PT, UP2, 0x80, 0x8 ;  /* 0x000000000008781c */ /* 0x000fe40000faf028 */
[----:B---3--:R-:W-:-:S13]  /*0550*/  ISETP.NE.AND P0, PT, R0, RZ, PT ;  /* 0x000000ff0000720c */ /* 0x008fda0003f05270 */
[----:B------:R-:W-:Y:S05]  /*0560*/  @P0 BRA `(.L_x_9) ;  /* 0x00000000003c0947 */ /* 0x000fea0003800000 */
[----:B------:R-:W-:Y:S01]  /*0570*/  UMOV UR8, 0x400 ;  /* 0x0000040000087882 */ /* 0x000fe20000000000 */
[----:B------:R-:W-:Y:S01]  /*0580*/  UMOV UR6, 0x1 ;  /* 0x0000000100067882 */ /* 0x000fe20000000000 */
[----:B------:R-:W-:Y:S02]  /*0590*/  ULEA UR8, UR37, UR8, 0x18 ;  /* 0x0000000825087291 */ /* 0x000fe4000f8ec0ff */
[----:B------:R-:W-:-:S04]  /*05a0*/  UIADD3 UR12, UPT, UPT, -UR6, 0x100000, URZ ;  /* 0x00100000060c7890 */ /* 0x000fc8000fffe1ff */
[----:B------:R-:W-:Y:S02]  /*05b0*/  USHF.L.U32 UR13, UR12, 0xb, URZ ;  /* 0x0000000b0c0d7899 */ /* 0x000fe400080006ff */
[----:B------:R-:W-:Y:S01]  /*05c0*/  USHF.L.U32 UR12, UR12, 0x1, URZ ;  /* 0x000000010c0c7899 */ /* 0x000fe200080006ff */
[----:B------:R-:W-:Y:S01]  /*05d0*/  ELECT P0, URZ, PT ;  /* 0x0000000000ff782f */ /* 0x000fe20003800000 */
[----:B------:R-:W3:Y:S10]  /*05e0*/  FENCE.VIEW.ASYNC.S ;  /* 0x00000000000073c6 */ /* 0x000ef40000000000 */
[----:B---3--:R3:W4:Y:S01]  /*05f0*/  SYNCS.EXCH.64 URZ, [UR8], UR12 ;  /* 0x0000000c08ff75b2 */ /* 0x0087220008000100 */
[----:B------:R3:W1:Y:S01]  /*0600*/  SYNCS.EXCH.64 URZ, [UR8+0x18], UR12 ;  /* 0x0000180c08ff75b2 */ /* 0x0006620008000100 */
[----:B------:R3:W1:Y:S01]  /*0610*/  SYNCS.EXCH.64 URZ, [UR8+0x8], UR12 ;  /* 0x0000080c08ff75b2 */ /* 0x0006620008000100 */
[----:B------:R3:W1:Y:S01]  /*0620*/  SYNCS.EXCH.64 URZ, [UR8+0x20], UR12 ;  /* 0x0000200c08ff75b2 */ /* 0x0006620008000100 */
[----:B------:R3:W1:Y:S01]  /*0630*/  SYNCS.EXCH.64 URZ, [UR8+0x10], UR12 ;  /* 0x0000100c08ff75b2 */ /* 0x0006620008000100 */
[----:B------:R3:W1:Y:S01]  /*0640*/  SYNCS.EXCH.64 URZ, [UR8+0x28], UR12 ;  /* 0x0000280c08ff75b2 */ /* 0x0006620008000100 */
[----:B------:R-:W-:Y:S01]  /*0650*/  NOP ;  /* 0x0000000000007918 */ /* 0x000fe20000000000 */
.L_x_9:
[----:B------:R-:W2:Y:S01]  /*0660*/  SHFL.IDX PT, R0, R96, RZ, 0x1f ;  /* 0x00001fff60007589 */ /* 0x000ea200000e0000 */
[----:B------:R-:W-:Y:S01]  /*0670*/  NOP ;  /* 0x0000000000007918 */ /* 0x000fe20000000000 */
[----:B--2---:R-:W-:-:S13]  /*0680*/  ISETP.NE.AND P0, PT, R0, 0x1, PT ;  /* 0x000000010000780c */ /* 0x004fda0003f05270 */
[----:B------:R-:W-:Y:S05]  /*0690*/  @P0 BRA `(.L_x_10) ;  /* 0x0000000000540947 */ /* 0x000fea0003800000 */
[----:B------:R-:W-:Y:S01]  /*06a0*/  UMOV UR9, 0x400 ;  /* 0x0000040000097882 */ /* 0x000fe20000000000 */
[----:B---3--:R-:W-:Y:S01]  /*06b0*/  UMOV UR8, 0x20 ;  /* 0x0000002000087882 */ /* 0x008fe20000000000 */
[----:B------:R-:W-:Y:S01]  /*06c0*/  UMOV UR6, 0x80 ;  /* 0x0000008000067882 */ /* 0x000fe20000000000 */
[----:B------:R-:W-:Y:S02]  /*06d0*/  ULEA UR9, UR37, UR9, 0x18 ;  /* 0x0000000925097291 */ /* 0x000fe4000f8ec0ff */
[----:B------:R-:W-:-:S04]  /*06e0*/  UIADD3 UR12, UPT, UPT, -UR8, 0x100000, URZ ;  /* 0x00100000080c7890 */ /* 0x000fc8000fffe1ff */
[----:B------:R-:W-:Y:S02]  /*06f0*/  USHF.L.U32 UR13, UR12, 0xb, URZ ;  /* 0x0000000b0c0d7899 */ /* 0x000fe400080006ff */
[----:B------:R-:W-:Y:S02]  /*0700*/  USHF.L.U32 UR12, UR12, 0x1, URZ ;  /* 0x000000010c0c7899 */ /* 0x000fe400080006ff */
[----:B------:R-:W-:-:S04]  /*0710*/  UIADD3 UR14, UPT, UPT, -UR6, 0x100000, URZ ;  /* 0x00100000060e7890 */ /* 0x000fc8000fffe1ff */
[----:B------:R-:W-:Y:S02]  /*0720*/  USHF.L.U32 UR15, UR14, 0xb, URZ ;  /* 0x0000000b0e0f7899 */ /* 0x000fe400080006ff */
[----:B------:R-:W-:Y:S01]  /*0730*/  USHF.L.U32 UR14, UR14, 0x1, URZ ;  /* 0x000000010e0e7899 */ /* 0x000fe200080006ff */
[----:B------:R-:W-:Y:S01]  /*0740*/  ELECT P0, URZ, PT ;  /* 0x0000000000ff782f */ /* 0x000fe20003800000 */
[----:B------:R-:W2:Y:S02]  /*0750*/  FENCE.VIEW.ASYNC.S ;  /* 0x00000000000073c6 */ /* 0x000ea40000000000 */
[----:B--2---:R2:W3:Y:S08]  /*0760*/  SYNCS.EXCH.64 URZ, [UR9+0x30], UR12 ;  /* 0x0000300c09ff75b2 */ /* 0x0044f00008000100 */
[----:B------:R2:W1:Y:S01]  /*0770*/  SYNCS.EXCH.64 URZ, [UR9+0x50], UR14 ;  /* 0x0000500e09ff75b2 */ /* 0x0004620008000100 */
[----:B------:R2:W1:Y:S01]  /*0780*/  SYNCS.EXCH.64 URZ, [UR9+0x38], UR12 ;  /* 0x0000380c09ff75b2 */ /* 0x0004620008000100 */
[----:B------:R2:W1:Y:S01]  /*0790*/  SYNCS.EXCH.64 URZ, [UR9+0x58], UR14 ;  /* 0x0000580e09ff75b2 */ /* 0x0004620008000100 */
[----:B------:R2:W1:Y:S01]  /*07a0*/  SYNCS.EXCH.64 URZ, [UR9+0x40], UR12 ;  /* 0x0000400c09ff75b2 */ /* 0x0004620008000100 */
[----:B------:R2:W1:Y:S01]  /*07b0*/  SYNCS.EXCH.64 URZ, [UR9+0x60], UR14 ;  /* 0x0000600e09ff75b2 */ /* 0x0004620008000100 */
[----:B------:R2:W1:Y:S01]  /*07c0*/  SYNCS.EXCH.64 URZ, [UR9+0x48], UR12 ;  /* 0x0000480c09ff75b2 */ /* 0x0004620008000100 */
[----:B------:R2:W1:Y:S01]  /*07d0*/  SYNCS.EXCH.64 URZ, [UR9+0x68], UR14 ;  /* 0x0000680e09ff75b2 */ /* 0x0004620008000100 */
[----:B------:R-:W-:Y:S01]  /*07e0*/  NOP ;  /* 0x0000000000007918 */ /* 0x000fe20000000000 */
.L_x_10:
[----:B------:R-:W4:Y:S01]  /*07f0*/  SHFL.IDX PT, R0, R96, RZ, 0x1f ;  /* 0x00001fff60007589 */ /* 0x000f2200000e0000 */
[----:B------:R-:W-:Y:S01]  /*0800*/  NOP ;  /* 0x0000000000007918 */ /* 0x000fe20000000000 */
[----:B----4-:R-:W-:-:S13]  /*0810*/  ISETP.NE.AND P0, PT, R0, 0x3, PT ;  /* 0x000000030000780c */ /* 0x010fda0003f05270 */
[----:B------:R-:W-:Y:S05]  /*0820*/  @P0 BRA `(.L_x_11) ;  /* 0x00000000002c0947 */ /* 0x000fea0003800000 */
[----:B---3--:R-:W-:Y:S01]  /*0830*/  UMOV UR8, 0x400 ;  /* 0x0000040000087882 */ /* 0x008fe20000000000 */
[----:B------:R-:W-:Y:S01]  /*0840*/  UMOV UR6, 0x20 ;  /* 0x0000002000067882 */ /* 0x000fe20000000000 */
[----:B------:R-:W-:Y:S02]  /*0850*/  ULEA UR8, UR37, UR8, 0x18 ;  /* 0x0000000825087291 */ /* 0x000fe4000f8ec0ff */
[----:B--2---:R-:W-:-:S04]  /*0860*/  UIADD3 UR12, UPT, UPT, -UR6, 0x100000, URZ ;  /* 0x00100000060c7890 */ /* 0x004fc8000fffe1ff */
[----:B------:R-:W-:Y:S02]  /*0870*/  USHF.L.U32 UR13, UR12, 0xb, URZ ;  /* 0x0000000b0c0d7899 */ /* 0x000fe400080006ff */
[----:B------:R-:W-:Y:S01]  /*0880*/  USHF.L.U32 UR12, UR12, 0x1, URZ ;  /* 0x000000010c0c7899 */ /* 0x000fe200080006ff */
[----:B------:R-:W-:Y:S01]  /*0890*/  ELECT P0, URZ, PT ;  /* 0x0000000000ff782f */ /* 0x000fe20003800000 */
[----:B------:R-:W2:Y:S10]  /*08a0*/  FENCE.VIEW.ASYNC.S ;  /* 0x00000000000073c6 */ /* 0x000eb40000000000 */
[----:B--2---:R4:W2:Y:S01]  /*08b0*/  SYNCS.EXCH.64 URZ, [UR8+0x70], UR12 ;  /* 0x0000700c08ff75b2 */ /* 0x0048a20008000100 */
[----:B------:R4:W3:Y:S02]  /*08c0*/  SYNCS.EXCH.64 URZ, [UR8+0x78], UR12 ;  /* 0x0000780c08ff75b2 */ /* 0x0008e40008000100 */
[----:B----4-:R-:W-:Y:S01]  /*08d0*/  NOP ;  /* 0x0000000000007918 */ /* 0x010fe20000000000 */
.L_x_11:
[----:B------:R-:W4:Y:S01]  /*08e0*/  SHFL.IDX PT, R0, R96, RZ, 0x1f ;  /* 0x00001fff60007589 */ /* 0x000f2200000e0000 */
[----:B------:R-:W-:Y:S01]  /*08f0*/  NOP ;  /* 0x0000000000007918 */ /* 0x000fe20000000000 */
[----:B----4-:R-:W-:-:S13]  /*0900*/  ISETP.NE.AND P0, PT, R0, 0x4, PT ;  /* 0x000000040000780c */ /* 0x010fda0003f05270 */
[----:B------:R-:W-:Y:S05]  /*0910*/  @P0 BRA `(.L_x_12) ;  /* 0x0000000000480947 */ /* 0x000fea0003800000 */
[----:B--2---:R-:W-:Y:S01]  /*0920*/  UMOV UR9, 0x1e0 ;  /* 0x000001e000097882 */ /* 0x004fe20000000000 */
[----:B---3--:R-:W-:Y:S01]  /*0930*/  UMOV UR8, 0x400 ;  /* 0x0000040000087882 */ /* 0x008fe20000000000 */
[----:B------:R-:W-:Y:S01]  /*0940*/  USEL UR9, UR9, 0x1a0, UP5 ;  /* 0x000001a009097887 */ /* 0x000fe2000a800000 */
        /* <DEDUP_REMOVED lines=10> */
[----:B--2---:R4:W2:Y:S08]  /*09f0*/  SYNCS.EXCH.64 URZ, [UR8+0x80], UR12 ;  /* 0x0000800c08ff75b2 */ /* 0x0048b00008000100 */
[----:B------:R4:W3:Y:S01]  /*0a00*/  SYNCS.EXCH.64 URZ, [UR8+0x90], UR14 ;  /* 0x0000900e08ff75b2 */ /* 0x0008e20008000100 */
[----:B------:R4:W1:Y:S01]  /*0a10*/  SYNCS.EXCH.64 URZ, [UR8+0x88], UR12 ;  /* 0x0000880c08ff75b2 */ /* 0x0008620008000100 */
[----:B------:R4:W1:Y:S02]  /*0a20*/  SYNCS.EXCH.64 URZ, [UR8+0x98], UR14 ;  /* 0x0000980e08ff75b2 */ /* 0x0008640008000100 */
[----:B----4-:R-:W-:Y:S01]  /*0a30*/  NOP ;  /* 0x0000000000007918 */ /* 0x010fe20000000000 */
.L_x_12:
[----:B------:R-:W4:Y:S01]  /*0a40*/  SHFL.IDX PT, R0, R96, RZ, 0x1f ;  /* 0x00001fff60007589 */ /* 0x000f2200000e0000 */
[----:B------:R-:W-:Y:S01]  /*0a50*/  NOP ;  /* 0x0000000000007918 */ /* 0x000fe20000000000 */
[----:B----4-:R-:W-:-:S13]  /*0a60*/  ISETP.NE.AND P0, PT, R0, 0x5, PT ;  /* 0x000000050000780c */ /* 0x010fda0003f05270 */
[----:B------:R-:W-:Y:S05]  /*0a70*/  @P0 BRA `(.L_x_13) ;  /* 0x0000000000540947 */ /* 0x000fea0003800000 */
[----:B--2---:R-:W-:Y:S01]  /*0a80*/  UMOV UR9, 0x400 ;  /* 0x0000040000097882 */ /* 0x004fe20000000000 */
        /* <DEDUP_REMOVED lines=14> */
[----:B------:R4:W1:Y:S01]  /*0b70*/  SYNCS.EXCH.64 URZ, [UR9+0xc8], UR14 ;  /* 0x0000c80e09ff75b2 */ /* 0x0008620008000100 */
[----:B------:R4:W1:Y:S01]  /*0b80*/  SYNCS.EXCH.64 URZ, [UR9+0xb0], UR12 ;  /* 0x0000b00c09ff75b2 */ /* 0x0008620008000100 */
[----:B------:R4:W1:Y:S01]  /*0b90*/  SYNCS.EXCH.64 URZ, [UR9+0xd0], UR14 ;  /* 0x0000d00e09ff75b2 */ /* 0x0008620008000100 */
[----:B------:R4:W1:Y:S01]  /*0ba0*/  SYNCS.EXCH.64 URZ, [UR9+0xb8], UR12 ;  /* 0x0000b80c09ff75b2 */ /* 0x0008620008000100 */
[----:B------:R4:W1:Y:S02]  /*0bb0*/  SYNCS.EXCH.64 URZ, [UR9+0xd8], UR14 ;  /* 0x0000d80e09ff75b2 */ /* 0x0008640008000100 */
[----:B----4-:R-:W-:Y:S01]  /*0bc0*/  NOP ;  /* 0x0000000000007918 */ /* 0x010fe20000000000 */
.L_x_13:
[----:B------:R-:W4:Y:S01]  /*0bd0*/  SHFL.IDX PT, R0, R96, RZ, 0x1f ;  /* 0x00001fff60007589 */ /* 0x000f2200000e0000 */
[----:B------:R-:W-:Y:S01]  /*0be0*/  ISETP.NE.OR P1, PT, RZ, UR10, !P1 ;  /* 0x0000000aff007c0c */ /* 0x000fe2000cf25670 */
        /* <DEDUP_REMOVED lines=12> */
[----:B------:R4:W3:Y:S01]  /*0cb0*/  SYNCS.EXCH.64 URZ, [UR8+0xf0], UR12 ;  /* 0x0000f00c08ff75b2 */ /* 0x0008e20008000100 */
[----:B------:R4:W1:Y:S01]  /*0cc0*/  SYNCS.EXCH.64 URZ, [UR8+0xe8], UR12 ;  /* 0x0000e80c08ff75b2 */ /* 0x0008620008000100 */
[----:B------:R4:W1:Y:S02]  /*0cd0*/  SYNCS.EXCH.64 URZ, [UR8+0xf8], UR12 ;  /* 0x0000f80c08ff75b2 */ /* 0x0008640008000100 */
[----:B----4-:R-:W-:Y:S01]  /*0ce0*/  NOP ;  /* 0x0000000000007918 */ /* 0x010fe20000000000 */
.L_x_14:
[----:B------:R-:W-:Y:S01]  /*0cf0*/  VOTEU.ALL UP1, P1 ;  /* 0x0000000000ff7886 */ /* 0x000fe20000820000 */
[----:B---3--:R-:W3:Y:S01]  /*0d00*/  LDCU UR8, c[0x0][0x36c] ;  /* 0x00006d80ff0877ac */ /* 0x008ee20008000800 */
[----:B------:R-:W-:Y:S01]  /*0d10*/  NOP ;  /* 0x0000000000007918 */ /* 0x000fe20000000000 */
[----:B------:R-:W-:Y:S01]  /*0d20*/  LOP3.LUT R10, R105, 0x1f, RZ, 0xc0, !PT ;  /* 0x0000001f690a7812 */ /* 0x000fe200078ec0ff */
[----:B--2---:R-:W-:Y:S01]  /*0d30*/  UMOV UR12, 0x20 ;  /* 0x00000020000c7882 */ /* 0x004fe20000000000 */
[----:B------:R-:W-:Y:S01]  /*0d40*/  @!UP1 UMOV UR6, 0x400 ;  /* 0x0000040000069882 */ /* 0x000fe20000000000 */
[----:B------:R-:W-:-:S04]  /*0d50*/  @!UP1 UIADD3 UR12, UPT, UPT, -UR12, 0x100000, URZ ;  /* 0x001000000c0c9890 */ /* 0x000fc8000fffe1ff */
[----:B------:R-:W-:Y:S02]  /*0d60*/  @!UP1 USHF.L.U32 UR13, UR12, 0xb, URZ ;  /* 0x0000000b0c0d9899 */ /* 0x000fe400080006ff */
[----:B------:R-:W-:Y:S02]  /*0d70*/  @!UP1 USHF.L.U32 UR12, UR12, 0x1, URZ ;  /* 0x000000010c0c9899 */ /* 0x000fe400080006ff */
[----:B------:R-:W-:Y:S01]  /*0d80*/  @!UP1 ULEA UR6, UR37, UR6, 0x18 ;  /* 0x0000000625069291 */ /* 0x000fe2000f8ec0ff */
[----:B------:R-:W-:Y:S01]  /*0d90*/  VOTEU.ALL UP1, P1 ;  /* 0x0000000000ff7886 */ /* 0x000fe20000820000 */
[----:B------:R-:W-:Y:S01]  /*0da0*/  UISETP.NE.AND UP4, UPT, UR10, URZ, UPT ;  /* 0x000000ff0a00728c */ /* 0x000fe2000bf85270 */
[----:B------:R-:W2:Y:S09]  /*0db0*/  FENCE.VIEW.ASYNC.S ;  /* 0x00000000000073c6 */ /* 0x000eb20000000000 */
[----:B--2---:R2:W4:Y:S01]  /*0dc0*/  @!UP1 SYNCS.EXCH.64 URZ, [UR6+0x100], UR12 ;  /* 0x0001000c06ff95b2 */ /* 0x0045220008000100 */
[----:B---3--:R-:W-:-:S09]  /*0dd0*/  UISETP.EQ.U32.AND UP1, UPT, UR8, 0x1, UPT ;  /* 0x000000010800788c */ /* 0x008fd2000bf22070 */
[----:B------:R-:W-:Y:S05]  /*0de0*/  BRA.U !UP1, `(.L_x_15) ;  /* 0x0000000109087547 */ /* 0x000fea000b800000 */
[----:B-1--4-:R-:W-:Y:S01]  /*0df0*/  UCGABAR_ARV ;  /* 0x00000000000079c7 */ /* 0x012fe20008000000 */
[----:B------:R-:W-:Y:S05]  /*0e00*/  BRA `(.L_x_16) ;  /* 0x0000000000047947 */ /* 0x000fea0003800000 */
.L_x_15:
[----:B-1--4-:R-:W-:Y:S01]  /*0e10*/  NOP ;  /* 0x0000000000007918 */ /* 0x012fe20000000000 */
.L_x_16:
[----:B------:R-:W1:Y:S01]  /*0e20*/  S2R R15, SR_CTAID.Y ;  /* 0x00000000000f7919 */ /* 0x000e620000002600 */
[----:B------:R-:W-:-:S05]  /*0e30*/  CS2R.32 R91, SR_CgaSize ;  /* 0x00000000005b7805 */ /* 0x000fca0000008a00 */
[----:B------:R-:W-:-:S05]  /*0e40*/  IMAD R91, R91, -0xa0, RZ ;  /* 0xffffff605b5b7824 */ /* 0x000fca00078e02ff */
[----:B--2---:R-:W-:-:S14]  /*0e50*/  R2UR UR6, R91 ;  /* 0x000000005b0672ca */ /* 0x004fdc00000e0000 */
[----:B------:R-:W2:Y:S01]  /*0e60*/  LDCU UR6, c[0x0][UR6+0x2b4] ;  /* 0x00005680060677ac */ /* 0x000ea20008000800 */
[----:B------:R-:W-:-:S05]  /*0e70*/  CS2R.32 R0, SR_CgaSize ;  /* 0x0000000000007805 */ /* 0x000fca0000008a00 */
[----:B------:R-:W-:-:S06]  /*0e80*/  IMAD R0, R0, -0xa0, RZ ;  /* 0xffffff6000007824 */ /* 0x000fcc00078e02ff */
[----:B------:R-:W3:Y:S01]  /*0e90*/  LDC R0, c[0x0][R0+0x2a4] ;  /* 0x0000a90000007b82 */ /* 0x000ee20000000800 */
[----:B------:R-:W-:Y:S01]  /*0ea0*/  PRMT R8, RZ, 0x7610, R8 ;  /* 0x00007610ff087816 */ /* 0x000fe20000000008 */
[----:B------:R-:W4:Y:S01]  /*0eb0*/  S2R R9, SR_CTAID.X ;  /* 0x0000000000097919 */ /* 0x000f220000002500 */
[----:B------:R-:W-:-:S05]  /*0ec0*/  CS2R.32 R91, SR_CgaSize ;  /* 0x00000000005b7805 */ /* 0x000fca0000008a00 */
[----:B------:R-:W-:-:S05]  /*0ed0*/  IMAD R91, R91, -0xa0, RZ ;  /* 0xffffff605b5b7824 */ /* 0x000fca00078e02ff */
[----:B------:R-:W-:-:S14]  /*0ee0*/  R2UR UR8, R91 ;  /* 0x000000005b0872ca */ /* 0x000fdc00000e0000 */
[----:B------:R-:W3:Y:S01]  /*0ef0*/  LDCU UR8, c[0x0][UR8+0x2b0] ;  /* 0x00005600080877ac */ /* 0x000ee20008000800 */
[----:B------:R-:W-:Y:S01]  /*0f00*/  UISETP.NE.AND UP2, UPT, UR10, 0x2, UPT ;  /* 0x000000020a00788c */ /* 0x000fe2000bf45270 */
[----:B------:R-:W2:Y:S01]  /*0f10*/  LDC R11, c[0x0][0xb24] ;  /* 0x0002c900ff0b7b82 */ /* 0x000ea20000000800 */
[----:B------:R-:W-:-:S05]  /*0f20*/  CS2R.32 R2, SR_CgaSize ;  /* 0x0000000000027805 */ /* 0x000fca0000008a00 */
[----:B------:R-:W-:-:S06]  /*0f30*/  IMAD R2, R2, -0xa0, RZ ;  /* 0xffffff6002027824 */ /* 0x000fcc00078e02ff */
[----:B------:R-:W3:Y:S08]  /*0f40*/  LDC R2, c[0x0][R2+0x2a0] ;  /* 0x0000a80002027b82 */ /* 0x000ef00000000800 */
[----:B------:R-:W3:Y:S01]  /*0f50*/  LDC R40, c[0x0][0xb24] ;  /* 0x0002c900ff287b82 */ /* 0x000ee20000000800 */
[----:B-1----:R-:W-:-:S07]  /*0f60*/  I2FP.F32.U32 R90, R15 ;  /* 0x0000000f005a7245 */ /* 0x002fce0000201000 */
[----:B------:R-:W1:Y:S01]  /*0f70*/  S2UR UR36, SR_CTAID.Z ;  /* 0x00000000002479c3 */ /* 0x000e620000002700 */
[----:B--2---:R-:W-:Y:S01]  /*0f80*/  ISETP.GE.AND P0, PT, R11, 0x1, PT ;  /* 0x000000010b00780c */ /* 0x004fe20003f06270 */
[----:B----4-:R-:W-:Y:S01]  /*0f90*/  IMAD.MOV.U32 R14, RZ, RZ, R9 ;  /* 0x000000ffff0e7224 */ /* 0x010fe200078e0009 */
[----:B------:R-:W-:Y:S01]  /*0fa0*/  I2FP.F32.U32 R91, R9 ;  /* 0x00000009005b7245 */ /* 0x000fe20000201000 */
[----:B------:R-:W-:Y:S01]  /*0fb0*/  FMUL R90, R90, UR6 ;  /* 0x000000065a5a7c20 */ /* 0x000fe20008400000 */
[----:B------:R-:W2:Y:S03]  /*0fc0*/  LDCU UR6, c[0x0][0xb30] ;  /* 0x00016600ff0677ac */ /* 0x000ea60008000800 */
[----:B---3--:R-:W-:Y:S02]  /*0fd0*/  FMUL R91, R91, UR8 ;  /* 0x000000085b5b7c20 */ /* 0x008fe40008400000 */
[----:B------:R-:W3:Y:S08]  /*0fe0*/  F2I.U32.TRUNC.NTZ R90, R90 ;  /* 0x0000005a005a7305 */ /* 0x000ef0000020f000 */
[----:B------:R-:W4:Y:S01]  /*0ff0*/  F2I.U32.TRUNC.NTZ R91, R91 ;  /* 0x0000005b005b7305 */ /* 0x000f22000020f000 */
[----:B--2---:R-:W-:Y:S01]  /*1000*/  UISETP.NE.AND UP3, UPT, UR6, 0x1, UPT ;  /* 0x000000010600788c */ /* 0x004fe2000bf65270 */
[----:B---3--:R-:W-:-:S05]  /*1010*/  IADD3 R90, PT, PT, -R90, RZ, RZ ;  /* 0x000000ff5a5a7210 */ /* 0x008fca0007ffe1ff */
[----:B------:R-:W-:Y:S01]  /*1020*/  IMAD R90, R0, R90, R15 ;  /* 0x0000005a005a7224 */ /* 0x000fe200078e020f */
[----:B------:R-:W-:Y:S01]  /*1030*/  PRMT R0, RZ, 0x7610, R0 ;  /* 0x00007610ff007816 */ /* 0x000fe20000000000 */
[----:B----4-:R-:W-:-:S04]  /*1040*/  IMAD.MOV R91, RZ, RZ, -R91 ;  /* 0x000000ffff5b7224 */ /* 0x010fc800078e0a5b */
[----:B------:R-:W-:Y:S01]  /*1050*/  IMAD R91, R2, R91, R9 ;  /* 0x0000005b025b7224 */ /* 0x000fe200078e0209 */
[----:B-1----:R-:W-:Y:S06]  /*1060*/  BRA.U UP4, `(.L_x_17) ;  /* 0x0000000104247547 */ /* 0x002fec000b800000 */
[----:B------:R-:W-:Y:S01]  /*1070*/  ISETP.NE.AND P1, PT, R90, RZ, PT ;  /* 0x000000ff5a00720c */ /* 0x000fe20003f25270 */
[----:B------:R-:W-:Y:S01]  /*1080*/  IMAD.MOV.U32 R0, RZ, RZ, 0x3 ;  /* 0x00000003ff007424 */ /* 0x000fe200078e00ff */
[C---:B------:R-:W-:Y:S02]  /*1090*/  LOP3.LUT R2, R91.reuse, 0xfffffffe, RZ, 0xc0, !PT ;  /* 0xfffffffe5b027812 */ /* 0x040fe400078ec0ff */
[----:B------:R-:W-:Y:S02]  /*10a0*/  ISETP.LT.U32.OR P1, PT, R91, 0x2, !P1 ;  /* 0x000000025b00780c */ /* 0x000fe40004f21470 */
[----:B------:R-:W-:Y:S02]  /*10b0*/  SHF.L.U32 R0, R0, R2, RZ ;  /* 0x0000000200007219 */ /* 0x000fe400000006ff */
[----:B------:R-:W-:Y:S02]  /*10c0*/  SEL R4, RZ, 0x1, !P1 ;  /* 0x00000001ff047807 */ /* 0x000fe40004800000 */
[----:B------:R-:W-:-:S05]  /*10d0*/  SEL R3, RZ, 0x2, !P1 ;  /* 0x00000002ff037807 */ /* 0x000fca0004800000 */
[----:B------:R-:W-:-:S05]  /*10e0*/  IMAD.IADD R3, R4, 0x1, R3 ;  /* 0x0000000104037824 */ /* 0x000fca00078e0203 */
[----:B------:R-:W-:Y:S02]  /*10f0*/  PRMT R8, R3, 0x7610, R8 ;  /* 0x0000761003087816 */ /* 0x000fe40000000008 */
.L_x_17:
[----:B------:R-:W-:Y:S05]  /*1100*/  @!P0 BRA `(.L_x_18) ;  /* 0x0000000000b88947 */ /* 0x000fea0003800000 */
[----:B------:R-:W1:Y:S01]  /*1110*/  LDC.64 R4, c[0x0][0xb18] ;  /* 0x0002c600ff047b82 */ /* 0x000e620000000a00 */
[----:B------:R-:W-:-:S07]  /*1120*/  ISETP.NE.AND P0, PT, R11, 0x1, PT ;  /* 0x000000010b00780c */ /* 0x000fce0003f05270 */
[----:B------:R-:W2:Y:S08]  /*1130*/  LDC R14, c[0x0][0xb0c] ;  /* 0x0002c300ff0e7b82 */ /* 0x000eb00000000800 */
[----:B------:R-:W3:Y:S08]  /*1140*/  LDC R16, c[0x0][0x370] ;  /* 0x0000dc00ff107b82 */ /* 0x000ef00000000800 */
[----:B------:R-:W4:Y:S01]  /*1150*/  LDC R13, c[0x0][0x374] ;  /* 0x0000dd00ff0d7b82 */ /* 0x000f220000000800 */
[----:B-1----:R-:W-:-:S07]  /*1160*/  ISETP.NE.AND P1, PT, R4, 0x1, PT ;  /* 0x000000010400780c */ /* 0x002fce0003f25270 */
[----:B------:R-:W3:Y:S01]  /*1170*/  LDC.64 R6, c[0x0][0xb10] ;  /* 0x0002c400ff067b82 */ /* 0x000ee20000000a00 */
[----:B--2---:R-:W-:-:S07]  /*1180*/  ISETP.NE.AND P2, PT, R14, 0x1, PT ;  /* 0x000000010e00780c */ /* 0x004fce0003f45270 */
[----:B------:R-:W1:Y:S08]  /*1190*/  LDC R12, c[0x0][0xb20] ;  /* 0x0002c800ff0c7b82 */ /* 0x000e700000000800 */
[----:B------:R-:W2:Y:S01]  /*11a0*/  LDC.64 R2, c[0x0][0xb28] ;  /* 0x0002ca00ff027b82 */ /* 0x000ea20000000a00 */
[----:B----4-:R-:W-:-:S04]  /*11b0*/  IMAD.HI.U32 R17, R13, R5, RZ ;  /* 0x000000050d117227 */ /* 0x010fc800078e00ff */
[----:B------:R-:W-:-:S04]  /*11c0*/  IMAD.HI.U32 R5, R15, R5, RZ ;  /* 0x000000050f057227 */ /* 0x000fc800078e00ff */
[----:B---3--:R-:W-:-:S05]  /*11d0*/  IMAD.HI.U32 R18, R16, R6, RZ ;  /* 0x0000000610127227 */ /* 0x008fca00078e00ff */
[-C--:B------:R-:W-:Y:S01]  /*11e0*/  @P2 SHF.R.U32.HI R16, RZ, R7.reuse, R18 ;  /* 0x00000007ff102219 */ /* 0x080fe20000011612 */
[----:B------:R-:W-:Y:S01]  /*11f0*/  IMAD.HI.U32 R18, R9, R6, RZ ;  /* 0x0000000609127227 */ /* 0x000fe200078e00ff */
[-C--:B-1----:R-:W-:Y:S02]  /*1200*/  @P1 SHF.R.U32.HI R13, RZ, R12.reuse, R17 ;  /* 0x0000000cff0d1219 */ /* 0x082fe40000011611 */
[----:B------:R-:W-:Y:S02]  /*1210*/  SHF.R.U32.HI R5, RZ, R12, R5 ;  /* 0x0000000cff057219 */ /* 0x000fe40000011605 */
[----:B------:R-:W-:Y:S02]  /*1220*/  SHF.R.U32.HI R18, RZ, R7, R18 ;  /* 0x00000007ff127219 */ /* 0x000fe40000011612 */
[----:B------:R-:W-:Y:S01]  /*1230*/  SEL R5, R15, R5, !P1 ;  /* 0x000000050f057207 */ /* 0x000fe20004800000 */
[----:B--2---:R-:W-:Y:S01]  /*1240*/  IMAD.HI.U32 R17, R13, R2, RZ ;  /* 0x000000020d117227 */ /* 0x004fe200078e00ff */
[----:B------:R-:W-:-:S03]  /*1250*/  SEL R18, R9, R18, !P2 ;  /* 0x0000001209127207 */ /* 0x000fc60005000000 */
[----:B------:R-:W-:Y:S01]  /*1260*/  IMAD.HI.U32 R6, R16, R2, RZ ;  /* 0x0000000210067227 */ /* 0x000fe200078e00ff */
[----:B------:R-:W-:-:S04]  /*1270*/  @P0 SHF.R.U32.HI R13, RZ, R3, R17 ;  /* 0x00000003ff0d0219 */ /* 0x000fc80000011611 */
[----:B------:R-:W-:Y:S01]  /*1280*/  @P0 SHF.R.U32.HI R16, RZ, R3, R6 ;  /* 0x00000003ff100219 */ /* 0x000fe20000011606 */
[----:B------:R-:W-:-:S04]  /*1290*/  IMAD R13, R13, R11, RZ ;  /* 0x0000000b0d0d7224 */ /* 0x000fc800078e02ff */
[----:B------:R-:W-:Y:S01]  /*12a0*/  IMAD R6, R16, R11, RZ ;  /* 0x0000000b10067224 */ /* 0x000fe200078e02ff */
[----:B------:R-:W-:-:S04]  /*12b0*/  ISETP.GE.AND P1, PT, R5, R13, PT ;  /* 0x0000000d0500720c */ /* 0x000fc80003f26270 */
[----:B------:R-:W-:Y:S01]  /*12c0*/  ISETP.GE.OR P1, PT, R18, R6, P1 ;  /* 0x000000061200720c */ /* 0x000fe20000f26670 */
[----:B------:R-:W-:-:S05]  /*12d0*/  IMAD.HI.U32 R6, R5, R2, RZ ;  /* 0x0000000205067227 */ /* 0x000fca00078e00ff */
[----:B------:R-:W-:-:S04]  /*12e0*/  SHF.R.U32.HI R6, RZ, R3, R6 ;  /* 0x00000003ff067219 */ /* 0x000fc80000011606 */
[----:B------:R-:W-:-:S03]  /*12f0*/  SEL R6, R5, R6, !P0 ;  /* 0x0000000605067207 */ /* 0x000fc60004000000 */
[----:B------:R-:W-:Y:S01]  /*1300*/  @!P1 IMAD.HI.U32 R7, R18, R2, RZ ;  /* 0x0000000212079227 */ /* 0x000fe200078e00ff */
[----:B------:R-:W-:-:S04]  /*1310*/  IADD3 R2, PT, PT, -R6, RZ, RZ ;  /* 0x000000ff06027210 */ /* 0x000fc80007ffe1ff */
[----:B------:R-:W-:Y:S01]  /*1320*/  @!P1 SHF.R.U32.HI R3, RZ, R3, R7 ;  /* 0x00000003ff039219 */ /* 0x000fe20000011607 */
[----:B------:R-:W-:Y:S01]  /*1330*/  IMAD R2, R11, R2, R5 ;  /* 0x000000020b027224 */ /* 0x000fe200078e0205 */
[----:B------:R-:W-:Y:S02]  /*1340*/  IADD3 R7, PT, PT, -R5, RZ, RZ ;  /* 0x000000ff05077210 */ /* 0x000fe40007ffe1ff */
[----:B------:R-:W-:-:S03]  /*1350*/  @!P1 SEL R3, R18, R3, !P0 ;  /* 0x0000000312039207 */ /* 0x000fc60004000000 */
[----:B------:R-:W-:Y:S02]  /*1360*/  IMAD R7, R4, R7, R15 ;  /* 0x0000000704077224 */ /* 0x000fe400078e020f */
[--C-:B------:R-:W-:Y:S02]  /*1370*/  @!P1 IMAD.IADD R6, R6, 0x1, -R3.reuse ;  /* 0x0000000106069824 */ /* 0x100fe400078e0a03 */
[----:B------:R-:W-:Y:S01]  /*1380*/  @!P1 IMAD R3, R2, R16, R3 ;  /* 0x0000001002039224 */ /* 0x000fe200078e0203 */
[----:B------:R-:W-:Y:S01]  /*1390*/  IADD3 R2, PT, PT, -R18, RZ, RZ ;  /* 0x000000ff12027210 */ /* 0x000fe20007ffe1ff */
[----:B------:R-:W-:Y:S02]  /*13a0*/  @!P1 IMAD R5, R6, R11, R18 ;  /* 0x0000000b06059224 */ /* 0x000fe400078e0212 */
[----:B------:R-:W-:Y:S02]  /*13b0*/  @!P1 IMAD.MOV.U32 R18, RZ, RZ, R3 ;  /* 0x000000ffff129224 */ /* 0x000fe400078e0003 */
[----:B------:R-:W-:-:S02]  /*13c0*/  IMAD R2, R14, R2, R9 ;  /* 0x000000020e027224 */ /* 0x000fc400078e0209 */
[----:B------:R-:W-:Y:S02]  /*13d0*/  IMAD R15, R5, R4, R7 ;  /* 0x00000004050f7224 */ /* 0x000fe400078e0207 */
[----:B------:R-:W-:Y:S02]  /*13e0*/  IMAD R14, R18, R14, R2 ;  /* 0x0000000e120e7224 */ /* 0x000fe400078e0202 */
.L_x_18:
[----:B------:R-:W-:Y:S05]  /*13f0*/  BRA.U UP3, `(.L_x_19) ;  /* 0x0000000103407547 */ /* 0x000fea000b800000 */
[----:B------:R-:W1:Y:S08]  /*1400*/  LDC.64 R4, c[0x0][0xb10] ;  /* 0x0002c400ff047b82 */ /* 0x000e700000000a00 */
[----:B------:R-:W2:Y:S08]  /*1410*/  LDC.64 R2, c[0x0][0xb18] ;  /* 0x0002c600ff027b82 */ /* 0x000eb00000000a00 */
[----:B------:R-:W3:Y:S08]  /*1420*/  LDC R6, c[0x0][0xb20] ;  /* 0x0002c800ff067b82 */ /* 0x000ef00000000800 */
[----:B------:R-:W4:Y:S01]  /*1430*/  LDC R7, c[0x0][0xb0c] ;  /* 0x0002c300ff077b82 */ /* 0x000f220000000800 */
[----:B-1----:R-:W-:-:S05]  /*1440*/  IMAD.HI.U32 R4, R14, R4, RZ ;  /* 0x000000040e047227 */ /* 0x002fca00078e00ff */
[----:B------:R-:W-:Y:S01]  /*1450*/  SHF.R.U32.HI R4, RZ, R5, R4 ;  /* 0x00000005ff047219 */ /* 0x000fe20000011604 */
[----:B--2---:R-:W-:Y:S01]  /*1460*/  IMAD.HI.U32 R3, R15, R3, RZ ;  /* 0x000000030f037227 */ /* 0x004fe200078e00ff */
[----:B------:R-:W-:-:S04]  /*1470*/  ISETP.NE.AND P0, PT, R2, 0x1, PT ;  /* 0x000000010200780c */ /* 0x000fc80003f05270 */
[----:B---3--:R-:W-:-:S04]  /*1480*/  SHF.R.U32.HI R3, RZ, R6, R3 ;  /* 0x00000006ff037219 */ /* 0x008fc80000011603 */
[----:B------:R-:W-:Y:S02]  /*1490*/  SEL R3, R15, R3, !P0 ;  /* 0x000000030f037207 */ /* 0x000fe40004000000 */
[----:B----4-:R-:W-:-:S04]  /*14a0*/  ISETP.NE.AND P1, PT, R7, 0x1, PT ;  /* 0x000000010700780c */ /* 0x010fc80003f25270 */
[----:B------:R-:W-:-:S05]  /*14b0*/  SEL R5, R14, R4, !P1 ;  /* 0x000000040e057207 */ /* 0x000fca0004800000 */
[----:B------:R-:W-:Y:S02]  /*14c0*/  IMAD.IADD R4, R3, 0x1, -R5 ;  /* 0x0000000103047824 */ /* 0x000fe400078e0a05 */
[----:B------:R-:W-:Y:S02]  /*14d0*/  IMAD.IADD R3, R5, 0x1, -R3 ;  /* 0x0000000105037824 */ /* 0x000fe400078e0a03 */
[----:B------:R-:W-:Y:S02]  /*14e0*/  IMAD R14, R4, R7, R14 ;  /* 0x00000007040e7224 */ /* 0x000fe400078e020e */
[----:B------:R-:W-:Y:S02]  /*14f0*/  IMAD R15, R3, R2, R15 ;  /* 0x00000002030f7224 */ /* 0x000fe400078e020f */
.L_x_19:
[----:B------:R-:W-:Y:S05]  /*1500*/  BRA.U !UP1, `(.L_x_20) ;  /* 0x00000001090c7547 */ /* 0x000fea000b800000 */
[----:B------:R-:W-:Y:S01]  /*1510*/  UCGABAR_WAIT ;  /* 0x0000000000007dc7 */ /* 0x000fe20008000000 */
[----:B------:R-:W-:Y:S01]  /*1520*/  CCTL.IVALL ;  /* 0x00000000ff00798f */ /* 0x000fe20002000000 */
[----:B------:R-:W-:Y:S05]  /*1530*/  BRA `(.L_x_21) ;  /* 0x0000000000047947 */ /* 0x000fea0003800000 */
.L_x_20:
[----:B------:R-:W-:Y:S06]  /*1540*/  BAR.SYNC.DEFER_BLOCKING 0x0 ;  /* 0x0000000000007b1d */ /* 0x000fec0000010000 */
.L_x_21:
[----:B------:R-:W-:Y:S05]  /*1550*/  BRA.U UP2, `(.L_x_22) ;  /* 0x0000001102e87547 */ /* 0x000fea000b800000 */
[----:B------:R-:W1:Y:S01]  /*1560*/  LDCU UR15, c[0x0][0x38c] ;  /* 0x00007180ff0f77ac */ /* 0x000e620008000800 */
[----:B------:R-:W2:Y:S01]  /*1570*/  LDC R8, c[0x0][0x370] ;  /* 0x0000dc00ff087b82 */ /* 0x000ea20000000800 */
[C---:B------:R-:W-:Y:S01]  /*1580*/  IMAD.SHL.U32 R19, R9.reuse, 0x40, RZ ;  /* 0x0000004009137824 */ /* 0x040fe200078e00ff */
[----:B------:R-:W-:Y:S01]  /*1590*/  PLOP3.LUT P1, PT, PT, PT, UP5, 0x80, 0x8 ;  /* 0x000000000008781c */ /* 0x000fe20003f2f058 */
[----:B------:R-:W-:Y:S01]  /*15a0*/  UISETP.NE.AND UP1, UPT, UR10, URZ, UPT ;  /* 0x000000ff0a00728c */ /* 0x000fe2000bf25270 */
[----:B------:R-:W-:Y:S01]  /*15b0*/  ISETP.NE.AND P4, PT, R10, RZ, P5 ;  /* 0x000000ff0a00720c */ /* 0x000fe20002f85270 */
[----:B------:R-:W-:Y:S01]  /*15c0*/  IMAD.SHL.U32 R18, R9, 0x80, RZ ;  /* 0x0000008009127824 */ /* 0x000fe200078e00ff */
[----:B------:R-:W-:Y:S01]  /*15d0*/  PLOP3.LUT P1, PT, P1, PT, PT, 0x8, 0x80 ;  /* 0x000000000080781c */ /* 0x000fe20000f2e170 */
[----:B------:R-:W-:Y:S01]  /*15e0*/  IMAD.MOV.U32 R17, RZ, RZ, 0x1 ;  /* 0x00000001ff117424 */ /* 0x000fe200078e00ff */
[----:B------:R-:W3:Y:S01]  /*15f0*/  LDC R0, c[0x0][0x374] ;  /* 0x0000dd00ff007b82 */ /* 0x000ee20000000800 */
[----:B------:R-:W-:Y:S01]  /*1600*/  IMAD.MOV.U32 R16, RZ, RZ, RZ ;  /* 0x000000ffff107224 */ /* 0x000fe200078e00ff */
[----:B------:R-:W-:Y:S01]  /*1610*/  CS2R R12, SRZ ;  /* 0x00000000000c7805 */ /* 0x000fe2000001ff00 */
[----:B------:R-:W-:Y:S01]  /*1620*/  IMAD.MOV.U32 R11, RZ, RZ, 0x1 ;  /* 0x00000001ff0b7424 */ /* 0x000fe200078e00ff */
[----:B------:R-:W-:Y:S01]  /*1630*/  LOP3.LUT R19, R19, 0x40, RZ, 0xc0, !PT ;  /* 0x0000004013137812 */ /* 0x000fe200078ec0ff */
[----:B------:R-:W4:Y:S01]  /*1640*/  LDCU.64 UR30, c[0x0][0x348] ;  /* 0x00006900ff1e77ac */ /* 0x000f220008000a00 */
[----:B-1----:R-:W-:-:S02]  /*1650*/  UIADD3 UR4, UPT, UPT, UR15, 0x7f, URZ ;  /* 0x0000007f0f047890 */ /* 0x002fc4000fffe0ff */
[----:B------:R-:W-:Y:S02]  /*1660*/  USEL UR7, UR7, 0x2, UP1 ;  /* 0x0000000207077887 */ /* 0x000fe40008800000 */
[----:B------:R-:W-:Y:S01]  /*1670*/  USHF.R.S32.HI UR22, URZ, 0x1f, UR4 ;  /* 0x0000001fff167899 */ /* 0x000fe20008011404 */
[----:B------:R-:W-:-:S03]  /*1680*/  UMOV UR13, URZ ;  /* 0x000000ff000d7c82 */ /* 0x000fc60008000000 */
[----:B------:R-:W-:Y:S02]  /*1690*/  ULEA.HI UR22, UR22, UR4, URZ, 0x7 ;  /* 0x0000000416167291 */ /* 0x000fe4000f8f38ff */
[----:B------:R-:W-:Y:S02]  /*16a0*/  UIADD3 UR4, UPT, UPT, UR15, -0x1, URZ ;  /* 0xffffffff0f047890 */ /* 0x000fe4000fffe0ff */
[----:B------:R-:W-:Y:S02]  /*16b0*/  USHF.R.S32.HI UR22, URZ, 0x7, UR22 ;  /* 0x00000007ff167899 */ /* 0x000fe40008011416 */
[----:B------:R-:W-:Y:S02]  /*16c0*/  UISETP.GE.U32.AND UP2, UPT, UR4, -0xff, UPT ;  /* 0xffffff010400788c */ /* 0x000fe4000bf46070 */
[----:B------:R-:W-:Y:S02]  /*16d0*/  UISETP.LT.U32.AND UP0, UPT, UR22, 0x3, UPT ;  /* 0x000000031600788c */ /* 0x000fe4000bf01070 */
[----:B------:R-:W-:-:S02]  /*16e0*/  UIADD3 UR15, UPT, UPT, UR15, 0xfe, URZ ;  /* 0x000000fe0f0f7890 */ /* 0x000fc4000fffe0ff */
[----:B------:R-:W-:-:S04]  /*16f0*/  USEL UR21, UR22, 0x3, UP0 ;  /* 0x0000000316157887 */ /* 0x000fc80008000000 */
[----:B------:R-:W-:Y:S02]  /*1700*/  UIADD3 UR6, UPT, UPT, UR21, -0x1, URZ ;  /* 0xffffffff15067890 */ /* 0x000fe4000fffe0ff */
[----:B------:R-:W-:Y:S02]  /*1710*/  @UP2 UIADD3 UR6, UPT, UPT, UR21, URZ, URZ ;  /* 0x000000ff15062290 */ /* 0x000fe4000fffe0ff */
[----:B------:R-:W-:Y:S02]  /*1720*/  UIADD3 UR14, UPT, UPT, UR22, -UR21, URZ ;  /* 0x80000015160e7290 */ /* 0x000fe4000fffe0ff */
[----:B------:R-:W-:Y:S02]  /*1730*/  UIADD3 UR5, UPT, UPT, UR6, 0x1, URZ ;  /* 0x0000000106057890 */ /* 0x000fe4000fffe0ff */
[----:B--2-4-:R-:W-:-:S12]  /*1740*/  UIADD3 UR6, UPT, UPT, -UR6, URZ, URZ ;  /* 0x000000ff06067290 */ /* 0x014fd8000fffe1ff */
.L_x_42:
[----:B------:R-:W-:Y:S01]  /*1750*/  UISETP.NE.AND UP0, UPT, UR37, URZ, UPT ;  /* 0x000000ff2500728c */ /* 0x000fe2000bf05270 */
[----:B------:R-:W1:Y:S08]  /*1760*/  S2UR UR37, SR_CgaCtaId ;  /* 0x00000000002579c3 */ /* 0x000e700000008800 */
[----:B------:R-:W-:Y:S05]  /*1770*/  BRA.U UP0, `(.L_x_23) ;  /* 0x0000000100347547 */ /* 0x000fea000b800000 */
[----:B------:R-:W2:Y:S01]  /*1780*/  S2R R2, SR_CgaCtaId ;  /* 0x0000000000027919 */ /* 0x000ea20000008800 */
[----:B------:R-:W-:-:S04]  /*1790*/  MOV R3, 0x400 ;  /* 0x0000040000037802 */ /* 0x000fc80000000f00 */
[----:B--2---:R-:W-:Y:S02]  /*17a0*/  LEA R2, R2, R3, 0x18 ;  /* 0x0000000302027211 */ /* 0x004fe400078ec0ff */
[----:B------:R-:W-:-:S03]  /*17b0*/  SHF.L.U32 R3, R11, 0x1f, RZ ;  /* 0x0000001f0b037819 */ /* 0x000fc600000006ff */
[----:B------:R-:W-:-:S04]  /*17c0*/  IMAD R2, R12, 0x8, R2 ;  /* 0x000000080c027824 */ /* 0x000fc800078e0202 */
[----:B------:R-:W2:Y:S02]  /*17d0*/  SYNCS.PHASECHK.TRANS64.TRYWAIT P0, [R2+URZ+0xf0], R3 ;  /* 0x0000f003020075a7 */ /* 0x000ea400080011ff */
[----:B--2---:R-:W-:Y:S05]  /*17e0*/  @!P0 BRA `(.L_x_24) ;  /* 0x0000007c00b88947 */ /* 0x004fea0003800000 */
.L_x_148:
[----:B------:R-:W-:Y:S01]  /*17f0*/  VIADD R12, R12, 0x1 ;  /* 0x000000010c0c7836 */ /* 0x000fe20000000000 */
[----:B------:R2:W-:Y:S04]  /*1800*/  SYNCS.ARRIVE.TRANS64.A1T0 RZ, [R2+URZ+0xe0], RZ ;  /* 0x0000e0ff02ff79a7 */ /* 0x0005e800081000ff */
[----:B------:R-:W-:-:S04]  /*1810*/  ISETP.NE.AND P0, PT, R12, 0x2, PT ;  /* 0x000000020c00780c */ /* 0x000fc80003f05270 */
[----:B------:R-:W-:Y:S02]  /*1820*/  SEL R12, R12, RZ, P0 ;  /* 0x000000ff0c0c7207 */ /* 0x000fe40000000000 */
[----:B--2---:R-:W-:-:S04]  /*1830*/  SEL R2, RZ, 0x1, P0 ;  /* 0x00000001ff027807 */ /* 0x004fc80000000000 */
[----:B------:R-:W-:-:S07]  /*1840*/  LOP3.LUT R11, R11, R2, RZ, 0x3c, !PT ;  /* 0x000000020b0b7212 */ /* 0x000fce00078e3cff */
.L_x_23:
[----:B------:R-:W-:Y:S01]  /*1850*/  UMOV UR4, 0x400 ;  /* 0x0000040000047882 */ /* 0x000fe20000000000 */
[----:B------:R-:W-:Y:S01]  /*1860*/  SHF.L.U32 R2, R17, 0x1f, RZ ;  /* 0x0000001f11027819 */ /* 0x000fe200000006ff */
[----:B-1----:R-:W-:Y:S01]  /*1870*/  ULEA UR4, UR37, UR4, 0x18 ;  /* 0x0000000425047291 */ /* 0x002fe2000f8ec0ff */
[----:B------:R-:W-:Y:S01]  /*1880*/  R2UR UR35, R18 ;  /* 0x00000000122372ca */ /* 0x000fe200000e0000 */
[----:B------:R-:W-:Y:S01]  /*1890*/  UISETP.GE.U32.AND UP0, UPT, UR15, 0xff, UPT ;  /* 0x000000ff0f00788c */ /* 0x000fe2000bf06070 */
[----:B------:R-:W-:Y:S01]  /*18a0*/  R2UR UR19, R19 ;  /* 0x00000000131372ca */ /* 0x000fe200000e0000 */
[----:B------:R-:W-:Y:S01]  /*18b0*/  ULEA UR8, UR13, UR4, 0x3 ;  /* 0x000000040d087291 */ /* 0x000fe2000f8e18ff */
[----:B------:R-:W-:-:S08]  /*18c0*/  UMOV UR23, URZ ;  /* 0x000000ff00177c82 */ /* 0x000fd00008000000 */
[----:B------:R1:W2:Y:S01]  /*18d0*/  SYNCS.PHASECHK.TRANS64.TRYWAIT P0, [UR8+0x18], R2 ;  /* 0x00001802ff0075a7 */ /* 0x0002a20008001108 */
[----:B------:R-:W-:-:S13]  /*18e0*/  R2UR UR8, R15 ;  /* 0x000000000f0872ca */ /* 0x000fda00000e0000 */
[----:B------:R-:W-:Y:S01]  /*18f0*/  ULEA UR19, UR8, UR19, 0x7 ;  /* 0x0000001308137291 */ /* 0x000fe2000f8e38ff */
[----:B-1----:R-:W-:-:S05]  /*1900*/  LEA.HI R2, R14, R14, RZ, 0x1 ;  /* 0x0000000e0e027211 */ /* 0x002fca00078f08ff */
[----:B------:R-:W-:-:S05]  /*1910*/  IMAD.SHL.U32 R2, R2, 0x80, RZ ;  /* 0x0000008002027824 */ /* 0x000fca00078e00ff */
[----:B------:R-:W-:-:S04]  /*1920*/  LOP3.LUT R2, R2, 0xffffff00, RZ, 0xc0, !PT ;  /* 0xffffff0002027812 */ /* 0x000fc800078ec0ff */
[----:B------:R-:W-:-:S13]  /*1930*/  R2UR UR9, R2 ;  /* 0x00000000020972ca */ /* 0x000fda00000e0000 */
[----:B------:R-:W-:Y:S01]  /*1940*/  ULOP3.LUT UR35, UR9, 0x80, UR35, 0xf8, !UPT ;  /* 0x0000008009237892 */ /* 0x000fe2000f8ef823 */
[----:B------:R-:W-:Y:S11]  /*1950*/  BRA.U !UP0, `(.L_x_25) ;  /* 0x0000000108f07547 */ /* 0x000ff6000b800000 */
[----:B------:R-:W-:Y:S01]  /*1960*/  UMOV UR29, UR6 ;  /* 0x00000006001d7c82 */ /* 0x000fe20008000000 */
[----:B------:R-:W-:Y:S01]  /*1970*/  UMOV UR44, UR13 ;  /* 0x0000000d002c7c82 */ /* 0x000fe20008000000 */
[----:B------:R-:W-:-:S05]  /*1980*/  UMOV UR26, 0x40 ;  /* 0x00000040001a7882 */ /* 0x000fca0000000000 */
.L_x_31:
[----:B------:R-:W-:Y:S01]  /*1990*/  ULEA UR33, UR44, UR4, 0x3 ;  /* 0x000000042c217291 */ /* 0x000fe2000f8e18ff */
[----:B------:R-:W-:Y:S01]  /*19a0*/  @P5 MOV R3, 0x18000 ;  /* 0x0001800000035802 */ /* 0x000fe20000000f00 */
[----:B--2-4-:R-:W-:Y:S10]  /*19b0*/  @P0 BRA `(.L_x_26) ;  /* 0x00000000000c0947 */ /* 0x014ff40003800000 */
[----:B------:R-:W-:-:S04]  /*19c0*/  SHF.L.U32 R4, R17, 0x1f, RZ ;  /* 0x0000001f11047819 */ /* 0x000fc800000006ff */
[----:B------:R-:W1:Y:S02]  /*19d0*/  SYNCS.PHASECHK.TRANS64.TRYWAIT P0, [UR33+0x18], R4 ;  /* 0x00001804ff0075a7 */ /* 0x000e640008001121 */
[----:B-1----:R-:W-:Y:S05]  /*19e0*/  @!P0 BRA `(.L_x_27) ;  /* 0x0000007c004c8947 */ /* 0x002fea0003800000 */
.L_x_26:
[----:B------:R2:W-:Y:S01]  /*19f0*/  @P5 SYNCS.ARRIVE.TRANS64 RZ, [UR33], R3 ;  /* 0x00000003ffff59a7 */ /* 0x0005e20008000021 */
[----:B------:R-:W-:Y:S02]  /*1a00*/  ULOP3.LUT UR8, UR7, 0x2, URZ, 0xfc, !UPT ;  /* 0x0000000207087892 */ /* 0x000fe4000f8efcff */
[----:B------:R-:W-:Y:S02]  /*1a10*/  UIADD3 UR29, UPT, UPT, UR29, 0x1, URZ ;  /* 0x000000011d1d7890 */ /* 0x000fe4000fffe0ff */
[----:B------:R-:W-:Y:S02]  /*1a20*/  UISETP.NE.AND UP0, UPT, UR8, 0x2, UPT ;  /* 0x000000020800788c */ /* 0x000fe4000bf05270 */
[----:B------:R-:W-:-:S07]  /*1a30*/  UISETP.NE.AND UP2, UPT, UR29, 0x1, UPT ;  /* 0x000000011d00788c */ /* 0x000fce000bf45270 */
[----:B------:R-:W-:Y:S05]  /*1a40*/  BRA.U UP0, `(.L_x_28) ;  /* 0x0000000100047547 */ /* 0x000fea000b800000 */
[----:B------:R-:W-:Y:S05]  /*1a50*/  BPT.TRAP 0x1 ;  /* 0x000000040000795c */ /* 0x000fea0000300000 */
.L_x_28:
[----:B------:R-:W-:Y:S04]  /*1a60*/  BSSY.RECONVERGENT B0, `(.L_x_29) ;  /* 0x0000003000007945 */ /* 0x000fe80003800200 */
[----:B------:R-:W-:Y:S05]  /*1a70*/  @!P4 BRA `(.L_x_30) ;  /* 0x000000000004c947 */ /* 0x000fea0003800000 */
[----:B------:R-:W-:Y:S05]  /*1a80*/  BPT.TRAP 0x1 ;  /* 0x000000040000795c */ /* 0x000fea0000300000 */
.L_x_30:
[----:B------:R-:W-:Y:S05]  /*1a90*/  BSYNC.RECONVERGENT B0 ;  /* 0x0000000000007941 */ /* 0x000fea0003800200 */
.L_x_29:
[----:B------:R-:W-:Y:S02]  /*1aa0*/  UIADD3 UR13, UPT, UPT, UR44, 0x1, URZ ;  /* 0x000000012c0d7890 */ /* 0x000fe4000fffe0ff */
[----:B------:R-:W-:Y:S02]  /*1ab0*/  ULEA UR24, UR44, UR4, 0xf ;  /* 0x000000042c187291 */ /* 0x000fe4000f8e78ff */
[----:B------:R-:W-:Y:S02]  /*1ac0*/  UISETP.NE.AND UP0, UPT, UR13, 0x3, UPT ;  /* 0x000000030d00788c */ /* 0x000fe4000bf05270 */
[----:B------:R-:W-:Y:S02]  /*1ad0*/  UIADD3 UR42, UP1, UPT, UR30, 0x80, URZ ;  /* 0x000000801e2a7890 */ /* 0x000fe4000ff3e0ff */
[----:B------:R-:W-:Y:S02]  /*1ae0*/  USEL UR9, URZ, 0x1, UP0 ;  /* 0x00000001ff097887 */ /* 0x000fe40008000000 */
[----:B------:R-:W-:-:S02]  /*1af0*/  USEL UR13, UR13, URZ, UP0 ;  /* 0x000000ff0d0d7287 */ /* 0x000fc40008000000 */
[----:B------:R-:W-:Y:S02]  /*1b00*/  UIADD3 UR40, UP0, UPT, UR30, 0x180, URZ ;  /* 0x000001801e287890 */ /* 0x000fe4000ff1e0ff */
[----:B------:R-:W-:Y:S01]  /*1b10*/  ULEA UR8, UR13, UR4, 0x3 ;  /* 0x000000040d087291 */ /* 0x000fe2000f8e18ff */
[----:B------:R-:W-:Y:S01]  /*1b20*/  LOP3.LUT R17, R17, UR9, RZ, 0x3c, !PT ;  /* 0x0000000911117c12 */ /* 0x000fe2000f8e3cff */
[----:B------:R-:W-:Y:S02]  /*1b30*/  UIADD3 UR34, UPT, UPT, UR26, -0x40, URZ ;  /* 0xffffffc01a227890 */ /* 0x000fe4000fffe0ff */
[----:B------:R-:W-:Y:S01]  /*1b40*/  ULOP3.LUT UR33, UR33, 0xfefffff8, URZ, 0xc0, !UPT ;  /* 0xfefffff821217892 */ /* 0x000fe2000f8ec0ff */
[----:B-1----:R-:W-:Y:S01]  /*1b50*/  SHF.L.U32 R2, R17, 0x1f, RZ ;  /* 0x0000001f11027819 */ /* 0x002fe200000006ff */
[----:B------:R-:W-:Y:S02]  /*1b60*/  UIADD3.X UR43, UPT, UPT, URZ, UR31, URZ, UP1, !UPT ;  /* 0x0000001fff2b7290 */ /* 0x000fe40008ffe4ff */
[----:B------:R-:W-:Y:S01]  /*1b70*/  UIADD3 UR32, UPT, UPT, UR24, 0x8400, URZ ;  /* 0x0000840018207890 */ /* 0x000fe2000fffe0ff */
[----:B------:R1:W4:Y:S01]  /*1b80*/  SYNCS.PHASECHK.TRANS64.TRYWAIT P0, [UR8+0x18], R2 ;  /* 0x00001802ff0075a7 */ /* 0x0003220008001108 */
[----:B------:R-:W-:-:S02]  /*1b90*/  ULEA UR8, UR44, UR4, 0xe ;  /* 0x000000042c087291 */ /* 0x000fc4000f8e70ff */
[----:B------:R-:W-:Y:S02]  /*1ba0*/  UIADD3 UR24, UPT, UPT, UR24, 0xc400, URZ ;  /* 0x0000c40018187890 */ /* 0x000fe4000fffe0ff */
[----:B------:R-:W-:Y:S02]  /*1bb0*/  UIADD3.X UR41, UPT, UPT, URZ, UR31, URZ, UP0, !UPT ;  /* 0x0000001fff297290 */ /* 0x000fe400087fe4ff */
[----:B------:R-:W-:Y:S02]  /*1bc0*/  UIADD3 UR16, UPT, UPT, UR8, 0x20400, URZ ;  /* 0x0002040008107890 */ /* 0x000fe4000fffe0ff */
[----:B------:R-:W-:Y:S01]  /*1bd0*/  UIADD3 UR8, UPT, UPT, UR8, 0x22400, URZ ;  /* 0x0002240008087890 */ /* 0x000fe2000fffe0ff */
[----:B------:R-:W-:Y:S01]  /*1be0*/  UMOV UR38, 0x0 ;  /* 0x0000000000267882 */ /* 0x000fe20000000000 */
[----:B------:R-:W-:Y:S01]  /*1bf0*/  UMOV UR39, 0x10000000 ;  /* 0x1000000000277882 */ /* 0x000fe20000000000 */
[----:B------:R-:W-:Y:S01]  /*1c00*/  UMOV UR27, UR35 ;  /* 0x00000023001b7c82 */ /* 0x000fe20008000000 */
[----:B------:R-:W-:Y:S01]  /*1c10*/  UMOV UR28, UR36 ;  /* 0x00000024001c7c82 */ /* 0x000fe20008000000 */
[----:B------:R-:W-:Y:S01]  /*1c20*/  UMOV UR25, UR33 ;  /* 0x0000002100197c82 */ /* 0x000fe20008000000 */
[----:B------:R-:W-:Y:S01]  /*1c30*/  UMOV UR20, UR36 ;  /* 0x0000002400147c82 */ /* 0x000fe20008000000 */
[----:B------:R-:W-:Y:S01]  /*1c40*/  UMOV UR17, UR33 ;  /* 0x0000002100117c82 */ /* 0x000fe20008000000 */
[----:B------:R-:W-:Y:S01]  /*1c50*/  UMOV UR18, UR34 ;  /* 0x0000002200127c82 */ /* 0x000fe20008000000 */
[----:B------:R-:W-:Y:S01]  /*1c60*/  UTMALDG.3D.2CTA [UR32], [UR42], desc[UR38] ;  /* 0x000026202a0075b4 */ /* 0x000fe20008211000 */
[----:B------:R-:W-:Y:S01]  /*1c70*/  UMOV UR10, UR26 ;  /* 0x0000001a000a7c82 */ /* 0x000fe20008000000 */
[----:B------:R-:W-:Y:S01]  /*1c80*/  UMOV UR11, UR19 ;  /* 0x00000013000b7c82 */ /* 0x000fe20008000000 */
[----:B------:R-:W-:Y:S01]  /*1c90*/  UMOV UR12, UR36 ;  /* 0x00000024000c7c82 */ /* 0x000fe20008000000 */
[----:B------:R-:W-:Y:S01]  /*1ca0*/  UMOV UR9, UR33 ;  /* 0x0000002100097c82 */ /* 0x000fe20008000000 */
[----:B------:R-:W-:Y:S01]  /*1cb0*/  UMOV UR23, UR5 ;  /* 0x0000000500177c82 */ /* 0x000fe20008000000 */
[----:B------:R-:W-:Y:S01]  /*1cc0*/  UMOV UR44, UR13 ;  /* 0x0000000d002c7c82 */ /* 0x000fe20008000000 */
[----:B------:R2:W-:Y:S01]  /*1cd0*/  UTMALDG.3D.2CTA [UR24], [UR42], desc[UR38] ;  /* 0x000026182a0075b4 */ /* 0x0005e20008211000 */
[----:B------:R1:W-:Y:S01]  /*1ce0*/  UTMALDG.3D.2CTA [UR16], [UR40], desc[UR38] ;  /* 0x00002610280075b4 */ /* 0x0003e20008211000 */
[----:B------:R1:W-:Y:S01]  /*1cf0*/  UTMALDG.3D.2CTA [UR8], [UR40], desc[UR38] ;  /* 0x00002608280075b4 */ /* 0x0003e20008211000 */
[----:B--2---:R-:W-:Y:S01]  /*1d00*/  UIADD3 UR26, UPT, UPT, UR26, 0x80, URZ ;  /* 0x000000801a1a7890 */ /* 0x004fe2000fffe0ff */
[----:B-1----:R-:W-:Y:S11]  /*1d10*/  BRA.U UP2, `(.L_x_31) ;  /* 0xfffffffd021c7547 */ /* 0x002ff6000b83ffff */
.L_x_25:
[----:B------:R-:W-:Y:S01]  /*1d20*/  ULEA UR8, UR13, UR4, 0x3 ;  /* 0x000000040d087291 */ /* 0x000fe2000f8e18ff */
[----:B------:R-:W-:Y:S01]  /*1d30*/  SHF.L.U32 R2, R17, 0x1f, RZ ;  /* 0x0000001f11027819 */ /* 0x000fe200000006ff */
[----:B------:R-:W-:Y:S01]  /*1d40*/  @!P1 SYNCS.ARRIVE.TRANS64.A1T0 RZ, [UR4+0x78], RZ ;  /* 0x000078ffffff99a7 */ /* 0x000fe20008100004 */
[----:B------:R-:W-:-:S06]  /*1d50*/  UISETP.GT.AND UP0, UPT, UR22, UR21, UPT ;  /* 0x000000151600728c */ /* 0x000fcc000bf04270 */
[----:B--2-4-:R1:W2:Y:S03]  /*1d60*/  SYNCS.PHASECHK.TRANS64.TRYWAIT P0, [UR8+0x18], R2 ;  /* 0x00001802ff0075a7 */ /* 0x0142a60008001108 */
[----:B------:R-:W-:Y:S05]  /*1d70*/  BRA.U !UP0, `(.L_x_32) ;  /* 0x0000000108e87547 */ /* 0x000fea000b800000 */
[----:B------:R-:W-:Y:S01]  /*1d80*/  UIADD3 UR29, UPT, UPT, UR14, UR23, URZ ;  /* 0x000000170e1d7290 */ /* 0x000fe2000fffe0ff */
[----:B------:R-:W-:-:S11]  /*1d90*/  UMOV UR44, UR13 ;  /* 0x0000000d002c7c82 */ /* 0x000fd60008000000 */
.L_x_38:
[----:B------:R-:W-:Y:S01]  /*1da0*/  ULEA UR33, UR44, UR4, 0x3 ;  /* 0x000000042c217291 */ /* 0x000fe2000f8e18ff */
[----:B--2---:R-:W-:Y:S01]  /*1db0*/  @P5 MOV R3, 0x18000 ;  /* 0x0001800000035802 */ /* 0x004fe20000000f00 */
[----:B-12---:R-:W-:Y:S10]  /*1dc0*/  @P0 BRA `(.L_x_33) ;  /* 0x00000000000c0947 */ /* 0x006ff40003800000 */
[----:B------:R-:W-:-:S04]  /*1dd0*/  SHF.L.U32 R4, R17, 0x1f, RZ ;  /* 0x0000001f11047819 */ /* 0x000fc800000006ff */
[----:B------:R-:W2:Y:S02]  /*1de0*/  SYNCS.PHASECHK.TRANS64.TRYWAIT P0, [UR33+0x18], R4 ;  /* 0x00001804ff0075a7 */ /* 0x000ea40008001121 */
[----:B--2---:R-:W-:Y:S05]  /*1df0*/  @!P0 BRA `(.L_x_34) ;  /* 0x0000007800608947 */ /* 0x004fea0003800000 */
.L_x_33:
[----:B------:R2:W-:Y:S01]  /*1e00*/  @P5 SYNCS.ARRIVE.TRANS64 RZ, [UR33], R3 ;  /* 0x00000003ffff59a7 */ /* 0x0005e20008000021 */
[----:B------:R-:W-:-:S04]  /*1e10*/  ULOP3.LUT UR8, UR7, 0x2, URZ, 0xfc, !UPT ;  /* 0x0000000207087892 */ /* 0x000fc8000f8efcff */
[----:B------:R-:W-:-:S09]  /*1e20*/  UISETP.NE.AND UP0, UPT, UR8, 0x2, UPT ;  /* 0x000000020800788c */ /* 0x000fd2000bf05270 */
[----:B------:R-:W-:Y:S05]  /*1e30*/  BRA.U UP0, `(.L_x_35) ;  /* 0x0000000100047547 */ /* 0x000fea000b800000 */
[----:B------:R-:W-:Y:S05]  /*1e40*/  BPT.TRAP 0x1 ;  /* 0x000000040000795c */ /* 0x000fea0000300000 */
.L_x_35:
[----:B------:R-:W-:Y:S04]  /*1e50*/  BSSY.RECONVERGENT B0, `(.L_x_36) ;  /* 0x0000003000007945 */ /* 0x000fe80003800200 */
[----:B------:R-:W-:Y:S05]  /*1e60*/  @!P4 BRA `(.L_x_37) ;  /* 0x000000000004c947 */ /* 0x000fea0003800000 */
[----:B------:R-:W-:Y:S05]  /*1e70*/  BPT.TRAP 0x1 ;  /* 0x000000040000795c */ /* 0x000fea0000300000 */
.L_x_37:
[----:B------:R-:W-:Y:S05]  /*1e80*/  BSYNC.RECONVERGENT B0 ;  /* 0x0000000000007941 */ /* 0x000fea0003800200 */
.L_x_36:
[----:B------:R-:W-:Y:S02]  /*1e90*/  UIADD3 UR13, UPT, UPT, UR44, 0x1, URZ ;  /* 0x000000012c0d7890 */ /* 0x000fe4000fffe0ff */
[----:B------:R-:W-:Y:S02]  /*1ea0*/  ULEA UR24, UR44, UR4, 0xf ;  /* 0x000000042c187291 */ /* 0x000fe4000f8e78ff */
[----:B------:R-:W-:Y:S02]  /*1eb0*/  UISETP.NE.AND UP0, UPT, UR13, 0x3, UPT ;  /* 0x000000030d00788c */ /* 0x000fe4000bf05270 */
[----:B------:R-:W-:Y:S02]  /*1ec0*/  UIADD3 UR42, UP1, UPT, UR30, 0x80, URZ ;  /* 0x000000801e2a7890 */ /* 0x000fe4000ff3e0ff */
[----:B------:R-:W-:Y:S02]  /*1ed0*/  USEL UR9, URZ, 0x1, UP0 ;  /* 0x00000001ff097887 */ /* 0x000fe40008000000 */
[----:B------:R-:W-:-:S02]  /*1ee0*/  USEL UR13, UR13, URZ, UP0 ;  /* 0x000000ff0d0d7287 */ /* 0x000fc40008000000 */
[----:B------:R-:W-:Y:S02]  /*1ef0*/  USHF.L.U32 UR34, UR23, 0x7, URZ ;  /* 0x0000000717227899 */ /* 0x000fe400080006ff */
[----:B------:R-:W-:Y:S01]  /*1f00*/  ULEA UR8, UR13, UR4, 0x3 ;  /* 0x000000040d087291 */ /* 0x000fe2000f8e18ff */
[----:B------:R-:W-:Y:S01]  /*1f10*/  LOP3.LUT R17, R17, UR9, RZ, 0x3c, !PT ;  /* 0x0000000911117c12 */ /* 0x000fe2000f8e3cff */
[----:B------:R-:W-:Y:S02]  /*1f20*/  UIADD3 UR40, UP0, UPT, UR30, 0x180, URZ ;  /* 0x000001801e287890 */ /* 0x000fe4000ff1e0ff */
[----:B------:R-:W-:Y:S01]  /*1f30*/  ULOP3.LUT UR33, UR33, 0xfefffff8, URZ, 0xc0, !UPT ;  /* 0xfefffff821217892 */ /* 0x000fe2000f8ec0ff */
[----:B-1----:R-:W-:Y:S01]  /*1f40*/  SHF.L.U32 R2, R17, 0x1f, RZ ;  /* 0x0000001f11027819 */ /* 0x002fe200000006ff */
[----:B------:R-:W-:Y:S02]  /*1f50*/  UIADD3.X UR43, UPT, UPT, URZ, UR31, URZ, UP1, !UPT ;  /* 0x0000001fff2b7290 */ /* 0x000fe40008ffe4ff */
[----:B------:R-:W-:Y:S01]  /*1f60*/  UIADD3 UR32, UPT, UPT, UR24, 0x8400, URZ ;  /* 0x0000840018207890 */ /* 0x000fe2000fffe0ff */
[----:B------:R4:W1:Y:S01]  /*1f70*/  SYNCS.PHASECHK.TRANS64.TRYWAIT P0, [UR8+0x18], R2 ;  /* 0x00001802ff0075a7 */ /* 0x0008620008001108 */
[----:B------:R-:W-:-:S02]  /*1f80*/  ULEA UR8, UR44, UR4, 0xe ;  /* 0x000000042c087291 */ /* 0x000fc4000f8e70ff */
[----:B------:R-:W-:Y:S02]  /*1f90*/  UIADD3 UR26, UPT, UPT, UR34, 0x40, URZ ;  /* 0x00000040221a7890 */ /* 0x000fe4000fffe0ff */
        /* <DEDUP_REMOVED lines=12> */
[----:B------:R4:W-:Y:S01]  /*2060*/  UTMALDG.3D.2CTA [UR32], [UR42], desc[UR38] ;  /* 0x000026202a0075b4 */ /* 0x0009e20008211000 */
[----:B------:R-:W-:Y:S01]  /*2070*/  UMOV UR11, UR19 ;  /* 0x00000013000b7c82 */ /* 0x000fe20008000000 */
[----:B------:R-:W-:Y:S01]  /*2080*/  UMOV UR12, UR36 ;  /* 0x00000024000c7c82 */ /* 0x000fe20008000000 */
[----:B------:R-:W-:Y:S01]  /*2090*/  UMOV UR9, UR33 ;  /* 0x0000002100097c82 */ /* 0x000fe20008000000 */
[----:B------:R-:W-:Y:S01]  /*20a0*/  UMOV UR10, UR26 ;  /* 0x0000001a000a7c82 */ /* 0x000fe20008000000 */
[----:B------:R-:W-:Y:S01]  /*20b0*/  UIADD3 UR23, UPT, UPT, UR23, 0x1, URZ ;  /* 0x0000000117177890 */ /* 0x000fe2000fffe0ff */
[----:B------:R-:W-:Y:S01]  /*20c0*/  UMOV UR44, UR13 ;  /* 0x0000000d002c7c82 */ /* 0x000fe20008000000 */
[----:B------:R4:W-:Y:S02]  /*20d0*/  UTMALDG.3D.2CTA [UR24], [UR42], desc[UR38] ;  /* 0x000026182a0075b4 */ /* 0x0009e40008211000 */
[----:B------:R-:W-:Y:S01]  /*20e0*/  UISETP.NE.AND UP0, UPT, UR23, UR29, UPT ;  /* 0x0000001d1700728c */ /* 0x000fe2000bf05270 */
[----:B------:R4:W-:Y:S01]  /*20f0*/  UTMALDG.3D.2CTA [UR16], [UR40], desc[UR38] ;  /* 0x00002610280075b4 */ /* 0x0009e20008211000 */
[----:B------:R4:W-:Y:S07]  /*2100*/  UTMALDG.3D.2CTA [UR8], [UR40], desc[UR38] ;  /* 0x00002608280075b4 */ /* 0x0009ee0008211000 */
[----:B----4-:R-:W-:Y:S05]  /*2110*/  BRA.U UP0, `(.L_x_38) ;  /* 0xfffffffd00207547 */ /* 0x010fea000b83ffff */
.L_x_32:
[C---:B-1----:R-:W-:Y:S01]  /*2120*/  LEA R2, R16.reuse, UR4, 0x3 ;  /* 0x0000000410027c11 */ /* 0x042fe2000f8e18ff */
[----:B------:R-:W-:Y:S01]  /*2130*/  NOP ;  /* 0x0000000000007918 */ /* 0x000fe20000000000 */
[----:B--2---:R-:W-:Y:S02]  /*2140*/  SHF.L.U32 R3, R13, 0x1f, RZ ;  /* 0x0000001f0d037819 */ /* 0x004fe400000006ff */
[----:B------:R-:W-:Y:S02]  /*2150*/  LEA R4, R16, UR4, 0x4 ;  /* 0x0000000410047c11 */ /* 0x000fe4000f8e20ff */
[----:B------:R-:W1:Y:S02]  /*2160*/  SYNCS.PHASECHK.TRANS64.TRYWAIT P0, [R2+URZ+0x80], R3 ;  /* 0x00008003020075a7 */ /* 0x000e6400080011ff */
[----:B-1----:R-:W-:Y:S05]  /*2170*/  @!P0 BRA `(.L_x_39) ;  /* 0x0000007400988947 */ /* 0x002fea0003800000 */
.L_x_151:
[----:B------:R-:W2:Y:S01]  /*2180*/  LDS.128 R4, [R4+0x110] ;  /* 0x0001100004047984 */ /* 0x000ea20000000c00 */
[----:B------:R-:W-:Y:S01]  /*2190*/  ISETP.GE.AND P0, PT, R40, 0x1, PT ;  /* 0x000000012800780c */ /* 0x000fe20003f06270 */
[----:B-1----:R-:W-:Y:S01]  /*21a0*/  VIADD R2, R2, 0x90 ;  /* 0x0000009002027836 */ /* 0x002fe20000000000 */
[----:B------:R-:W-:Y:S01]  /*21b0*/  @!PT LDS RZ, [RZ] ;  /* 0x00000000fffff984 */ /* 0x000fe20000000800 */
[----:B------:R-:W-:Y:S01]  /*21c0*/  @!PT LDS RZ, [RZ] ;  /* 0x00000000fffff984 */ /* 0x000fe20000000800 */
[----:B------:R-:W-:Y:S01]  /*21d0*/  @!PT LDS RZ, [RZ] ;  /* 0x00000000fffff984 */ /* 0x000fe20000000800 */
[----:B------:R-:W-:Y:S01]  /*21e0*/  @!PT LDS RZ, [RZ] ;  /* 0x00000000fffff984 */ /* 0x000fe20000000800 */
[----:B------:R1:W-:Y:S06]  /*21f0*/  MEMBAR.ALL.CTA ;  /* 0x0000000000007992 */ /* 0x0003ec0000008000 */
[----:B-1----:R-:W1:Y:S01]  /*2200*/  FENCE.VIEW.ASYNC.S ;  /* 0x00000000000073c6 */ /* 0x002e620000000000 */
[----:B------:R-:W-:-:S04]  /*2210*/  PRMT R2, RZ, 0x654, R2 ;  /* 0x00000654ff027816 */ /* 0x000fc80000000002 */
[----:B-1----:R1:W-:Y:S01]  /*2220*/  SYNCS.ARRIVE.TRANS64.RED.A1T0 RZ, [R2+URZ], RZ ;  /* 0x000000ff02ff79a7 */ /* 0x0023e200081004ff */
[----:B--2---:R-:W-:-:S13]  /*2230*/  LOP3.LUT P2, RZ, R6, 0x1, RZ, 0xc0, !PT ;  /* 0x0000000106ff7812 */ /* 0x004fda000784c0ff */
[----:B------:R-:W-:Y:S01]  /*2240*/  @P2 SHF.R.U32.HI R3, RZ, 0x10, R5 ;  /* 0x00000010ff032819 */ /* 0x000fe20000011605 */
[----:B------:R-:W-:Y:S01]  /*2250*/  VOTEU.ANY UP0, P2 ;  /* 0x0000000000ff7886 */ /* 0x000fe20001000100 */
[----:B------:R-:W-:Y:S02]  /*2260*/  @P2 MOV R10, R4 ;  /* 0x00000004000a2202 */ /* 0x000fe40000000f00 */
[----:B------:R-:W-:Y:S02]  /*2270*/  @P2 R2UR.BROADCAST UR8, R3 ;  /* 0x00000000030822ca */ /* 0x000fe400008e0000 */
[----:B------:R-:W-:-:S11]  /*2280*/  @P2 LOP3.LUT R9, R5, 0xffff, RZ, 0xc0, !PT ;  /* 0x0000ffff05092812 */ /* 0x000fd600078ec0ff */
[----:B------:R-:W-:Y:S01]  /*2290*/  @UP0 UMOV UR36, UR8 ;  /* 0x0000000800240c82 */ /* 0x000fe20008000000 */
[----:B-1----:R-:W-:Y:S05]  /*22a0*/  @!P0 BRA `(.L_x_40) ;  /* 0x0000000000b88947 */ /* 0x002fea0003800000 */
[----:B------:R-:W3:Y:S01]  /*22b0*/  LDC.64 R4, c[0x0][0xb18] ;  /* 0x0002c600ff047b82 */ /* 0x000ee20000000a00 */
[----:B------:R-:W-:-:S07]  /*22c0*/  ISETP.NE.AND P3, PT, R40, 0x1, PT ;  /* 0x000000012800780c */ /* 0x000fce0003f65270 */
[----:B------:R-:W1:Y:S08]  /*22d0*/  LDC.64 R6, c[0x0][0xb10] ;  /* 0x0002c400ff067b82 */ /* 0x000e700000000a00 */
[----:B------:R-:W2:Y:S08]  /*22e0*/  LDC R14, c[0x0][0xb20] ;  /* 0x0002c800ff0e7b82 */ /* 0x000eb00000000800 */
[----:B------:R-:W4:Y:S01]  /*22f0*/  LDC R15, c[0x0][0xb0c] ;  /* 0x0002c300ff0f7b82 */ /* 0x000f220000000800 */
[----:B---3--:R-:W-:Y:S01]  /*2300*/  IMAD.HI.U32 R21, R0, R5, RZ ;  /* 0x0000000500157227 */ /* 0x008fe200078e00ff */
[----:B------:R-:W-:-:S03]  /*2310*/  ISETP.NE.AND P0, PT, R4, 0x1, PT ;  /* 0x000000010400780c */ /* 0x000fc60003f05270 */
[----:B------:R-:W-:-:S03]  /*2320*/  IMAD.HI.U32 R5, R9, R5, RZ ;  /* 0x0000000509057227 */ /* 0x000fc600078e00ff */
[----:B------:R-:W3:Y:S01]  /*2330*/  LDC.64 R2, c[0x0][0xb28] ;  /* 0x0002ca00ff027b82 */ /* 0x000ee20000000a00 */
[----:B-1----:R-:W-:-:S04]  /*2340*/  IMAD.HI.U32 R22, R8, R6, RZ ;  /* 0x0000000608167227 */ /* 0x002fc800078e00ff */
[----:B------:R-:W-:Y:S01]  /*2350*/  IMAD.HI.U32 R23, R10, R6, RZ ;  /* 0x000000060a177227 */ /* 0x000fe200078e00ff */
[----:B------:R-:W-:Y:S02]  /*2360*/  SHF.R.U32.HI R22, RZ, R7, R22 ;  /* 0x00000007ff167219 */ /* 0x000fe40000011616 */
[-C--:B--2---:R-:W-:Y:S02]  /*2370*/  SHF.R.U32.HI R21, RZ, R14.reuse, R21 ;  /* 0x0000000eff157219 */ /* 0x084fe40000011615 */
[----:B------:R-:W-:Y:S02]  /*2380*/  SHF.R.U32.HI R5, RZ, R14, R5 ;  /* 0x0000000eff057219 */ /* 0x000fe40000011605 */
[----:B------:R-:W-:Y:S02]  /*2390*/  SEL R21, R0, R21, !P0 ;  /* 0x0000001500157207 */ /* 0x000fe40004000000 */
[----:B------:R-:W-:Y:S02]  /*23a0*/  SHF.R.U32.HI R23, RZ, R7, R23 ;  /* 0x00000007ff177219 */ /* 0x000fe40000011617 */
[----:B----4-:R-:W-:-:S02]  /*23b0*/  ISETP.NE.AND P1, PT, R15, 0x1, PT ;  /* 0x000000010f00780c */ /* 0x010fc40003f25270 */
[----:B------:R-:W-:Y:S02]  /*23c0*/  SEL R5, R9, R5, !P0 ;  /* 0x0000000509057207 */ /* 0x000fe40004000000 */
[----:B------:R-:W-:Y:S02]  /*23d0*/  SEL R22, R8, R22, !P1 ;  /* 0x0000001608167207 */ /* 0x000fe40004800000 */
[----:B------:R-:W-:Y:S01]  /*23e0*/  SEL R23, R10, R23, !P1 ;  /* 0x000000170a177207 */ /* 0x000fe20004800000 */
[----:B---3--:R-:W-:-:S04]  /*23f0*/  IMAD.HI.U32 R20, R21, R2, RZ ;  /* 0x0000000215147227 */ /* 0x008fc800078e00ff */
        /* <DEDUP_REMOVED lines=10> */
[----:B------:R-:W-:-:S04]  /*24a0*/  @!P0 IMAD.HI.U32 R7, R23, R2, RZ ;  /* 0x0000000217078227 */ /* 0x000fc800078e00ff */
[----:B------:R-:W-:Y:S01]  /*24b0*/  IMAD.MOV R2, RZ, RZ, -R6 ;  /* 0x000000ffff027224 */ /* 0x000fe200078e0a06 */
[----:B------:R-:W-:Y:S02]  /*24c0*/  @!P0 SHF.R.U32.HI R3, RZ, R3, R7 ;  /* 0x00000003ff038219 */ /* 0x000fe40000011607 */
[----:B------:R-:W-:Y:S01]  /*24d0*/  IADD3 R7, PT, PT, -R5, RZ, RZ ;  /* 0x000000ff05077210 */ /* 0x000fe20007ffe1ff */
[----:B------:R-:W-:Y:S01]  /*24e0*/  IMAD R2, R40, R2, R5 ;  /* 0x0000000228027224 */ /* 0x000fe200078e0205 */
        /* <DEDUP_REMOVED lines=10> */
.L_x_40:
[----:B------:R-:W1:Y:S02]  /*2590*/  LDCU UR8, c[0x0][0xb30] ;  /* 0x00016600ff0877ac */ /* 0x000e640008000800 */
[----:B-1----:R-:W-:-:S09]  /*25a0*/  UISETP.NE.AND UP0, UPT, UR8, 0x1, UPT ;  /* 0x000000010800788c */ /* 0x002fd2000bf05270 */
[----:B------:R-:W-:Y:S05]  /*25b0*/  BRA.U UP0, `(.L_x_41) ;  /* 0x0000000100407547 */ /* 0x000fea000b800000 */
[----:B------:R-:W1:Y:S08]  /*25c0*/  LDC.64 R4, c[0x0][0xb10] ;  /* 0x0002c400ff047b82 */ /* 0x000e700000000a00 */
[----:B------:R-:W2:Y:S08]  /*25d0*/  LDC.64 R2, c[0x0][0xb18] ;  /* 0x0002c600ff027b82 */ /* 0x000eb00000000a00 */
[----:B------:R-:W4:Y:S08]  /*25e0*/  LDC R6, c[0x0][0xb20] ;  /* 0x0002c800ff067b82 */ /* 0x000f300000000800 */
[----:B------:R-:W3:Y:S01]  /*25f0*/  LDC R7, c[0x0][0xb0c] ;  /* 0x0002c300ff077b82 */ /* 0x000ee20000000800 */
[----:B-1----:R-:W-:-:S05]  /*2600*/  IMAD.HI.U32 R4, R10, R4, RZ ;  /* 0x000000040a047227 */ /* 0x002fca00078e00ff */
[----:B------:R-:W-:Y:S01]  /*2610*/  SHF.R.U32.HI R4, RZ, R5, R4 ;  /* 0x00000005ff047219 */ /* 0x000fe20000011604 */
[----:B--2---:R-:W-:Y:S01]  /*2620*/  IMAD.HI.U32 R3, R9, R3, RZ ;  /* 0x0000000309037227 */ /* 0x004fe200078e00ff */
[----:B------:R-:W-:-:S04]  /*2630*/  ISETP.NE.AND P0, PT, R2, 0x1, PT ;  /* 0x000000010200780c */ /* 0x000fc80003f05270 */
[----:B----4-:R-:W-:-:S04]  /*2640*/  SHF.R.U32.HI R3, RZ, R6, R3 ;  /* 0x00000006ff037219 */ /* 0x010fc80000011603 */
[----:B------:R-:W-:Y:S02]  /*2650*/  SEL R3, R9, R3, !P0 ;  /* 0x0000000309037207 */ /* 0x000fe40004000000 */
[----:B---3--:R-:W-:-:S04]  /*2660*/  ISETP.NE.AND P1, PT, R7, 0x1, PT ;  /* 0x000000010700780c */ /* 0x008fc80003f25270 */
[----:B------:R-:W-:-:S05]  /*2670*/  SEL R4, R10, R4, !P1 ;  /* 0x000000040a047207 */ /* 0x000fca0004800000 */
[----:B------:R-:W-:Y:S02]  /*2680*/  IMAD.IADD R5, R3, 0x1, -R4 ;  /* 0x0000000103057824 */ /* 0x000fe400078e0a04 */
[----:B------:R-:W-:Y:S02]  /*2690*/  IMAD.IADD R3, R4, 0x1, -R3 ;  /* 0x0000000104037824 */ /* 0x000fe400078e0a03 */
[----:B------:R-:W-:Y:S02]  /*26a0*/  IMAD R10, R5, R7, R10 ;  /* 0x00000007050a7224 */ /* 0x000fe400078e020a */
[----:B------:R-:W-:-:S07]  /*26b0*/  IMAD R9, R3, R2, R9 ;  /* 0x0000000203097224 */ /* 0x000fce00078e0209 */
.L_x_41:
[----:B------:R-:W-:Y:S01]  /*26c0*/  VIADD R16, R16, 0x1 ;  /* 0x0000000110107836 */ /* 0x000fe20000000000 */
[----:B------:R-:W-:Y:S01]  /*26d0*/  PLOP3.LUT P1, PT, PT, PT, PT, 0x80, 0x8 ;  /* 0x000000000008781c */ /* 0x000fe20003f2f070 */
[----:B------:R-:W-:Y:S02]  /*26e0*/  IMAD.IADD R14, R10, 0x1, R91 ;  /* 0x000000010a0e7824 */ /* 0x000fe400078e025b */
[----:B------:R-:W-:Y:S01]  /*26f0*/  IMAD.IADD R15, R9, 0x1, R90 ;  /* 0x00000001090f7824 */ /* 0x000fe200078e025a */
[----:B------:R-:W-:-:S04]  /*2700*/  ISETP.NE.AND P0, PT, R16, 0x2, PT ;  /* 0x000000021000780c */ /* 0x000fc80003f05270 */
[----:B------:R-:W-:Y:S02]  /*2710*/  SEL R2, RZ, 0x1, P0 ;  /* 0x00000001ff027807 */ /* 0x000fe40000000000 */
[----:B------:R-:W-:Y:S02]  /*2720*/  SEL R16, R16, RZ, P0 ;  /* 0x000000ff10107207 */ /* 0x000fe40000000000 */
[----:B------:R-:W-:Y:S01]  /*2730*/  LOP3.LUT R13, R13, R2, RZ, 0x3c, !PT ;  /* 0x000000020d0d7212 */ /* 0x000fe200078e3cff */
[----:B------:R-:W-:Y:S06]  /*2740*/  @P2 BRA `(.L_x_42) ;  /* 0xfffffff000002947 */ /* 0x000fec000383ffff */
[----:B------:R-:W-:Y:S01]  /*2750*/  UIADD3 UR4, UPT, UPT, UR4, 0x18, URZ ;  /* 0x0000001804047890 */ /* 0x000fe2000fffe0ff */
[----:B------:R-:W-:-:S03]  /*2760*/  SHF.L.U32 R2, R17, 0x1f, RZ ;  /* 0x0000001f11027819 */ /* 0x000fc600000006ff */
[----:B------:R-:W-:-:S09]  /*2770*/  ULEA UR5, UR13, UR4, 0x3 ;  /* 0x000000040d057291 */ /* 0x000fd2000f8e18ff */
[----:B------:R-:W1:Y:S02]  /*2780*/  SYNCS.PHASECHK.TRANS64.TRYWAIT P0, [UR5], R2 ;  /* 0x00000002ff0075a7 */ /* 0x000e640008001105 */
[----:B-1----:R-:W-:Y:S05]  /*2790*/  @!P0 BRA `(.L_x_43) ;  /* 0x0000007000248947 */ /* 0x002fea0003800000 */
.L_x_153:
[----:B------:R-:W-:-:S04]  /*27a0*/  UIADD3 UR6, UPT, UPT, UR13, 0x1, URZ ;  /* 0x000000010d067890 */ /* 0x000fc8000fffe0ff */
[----:B------:R-:W-:-:S04]  /*27b0*/  UISETP.NE.AND UP0, UPT, UR6, 0x3, UPT ;  /* 0x000000030600788c */ /* 0x000fc8000bf05270 */
[----:B------:R-:W-:Y:S02]  /*27c0*/  USEL UR7, URZ, 0x1, UP0 ;  /* 0x00000001ff077887 */ /* 0x000fe40008000000 */
[----:B------:R-:W-:-:S04]  /*27d0*/  USEL UR6, UR6, URZ, UP0 ;  /* 0x000000ff06067287 */ /* 0x000fc80008000000 */
[----:B------:R-:W-:Y:S01]  /*27e0*/  ULEA UR5, UR6, UR4, 0x3 ;  /* 0x0000000406057291 */ /* 0x000fe2000f8e18ff */
[----:B------:R-:W-:-:S04]  /*27f0*/  LOP3.LUT R17, R17, UR7, RZ, 0x3c, !PT ;  /* 0x0000000711117c12 */ /* 0x000fc8000f8e3cff */
[----:B-1----:R-:W-:-:S04]  /*2800*/  SHF.L.U32 R2, R17, 0x1f, RZ ;  /* 0x0000001f11027819 */ /* 0x002fc800000006ff */
[----:B------:R-:W1:Y:S02]  /*2810*/  SYNCS.PHASECHK.TRANS64.TRYWAIT P0, [UR5], R2 ;  /* 0x00000002ff0075a7 */ /* 0x000e640008001105 */
[----:B-1----:R-:W-:Y:S05]  /*2820*/  @!P0 BRA `(.L_x_44) ;  /* 0x0000007000188947 */ /* 0x002fea0003800000 */
.L_x_155:
[----:B------:R-:W-:-:S04]  /*2830*/  UIADD3 UR6, UPT, UPT, UR6, 0x1, URZ ;  /* 0x0000000106067890 */ /* 0x000fc8000fffe0ff */
[----:B------:R-:W-:-:S04]  /*2840*/  UISETP.NE.AND UP0, UPT, UR6, 0x3, UPT ;  /* 0x000000030600788c */ /* 0x000fc8000bf05270 */
[----:B------:R-:W-:Y:S02]  /*2850*/  USEL UR5, URZ, 0x1, UP0 ;  /* 0x00000001ff057887 */ /* 0x000fe40008000000 */
[----:B------:R-:W-:-:S04]  /*2860*/  USEL UR6, UR6, URZ, UP0 ;  /* 0x000000ff06067287 */ /* 0x000fc80008000000 */
[----:B------:R-:W-:Y:S01]  /*2870*/  ULEA UR6, UR6, UR4, 0x3 ;  /* 0x0000000406067291 */ /* 0x000fe2000f8e18ff */
[----:B-1----:R-:W-:-:S04]  /*2880*/  LOP3.LUT R2, R17, UR5, RZ, 0x3c, !PT ;  /* 0x0000000511027c12 */ /* 0x002fc8000f8e3cff */
[----:B------:R-:W-:Y:S01]  /*2890*/  SHF.L.U32 R2, R2, 0x1f, RZ ;  /* 0x0000001f02027819 */ /* 0x000fe200000006ff */
[----:B---3--:R-:W-:-:S07]  /*28a0*/  IMAD.U32 R0, RZ, RZ, UR6 ;  /* 0x00000006ff007e24 */ /* 0x008fce000f8e00ff */
.L_x_45:
[----:B-1----:R1:W2:Y:S02]  /*28b0*/  SYNCS.PHASECHK.TRANS64.TRYWAIT P0, [R0+URZ], R2 ;  /* 0x00000002000075a7 */ /* 0x0022a400080011ff */
[----:B--2---:R-:W-:Y:S05]  /*28c0*/  @!P0 NANOSLEEP.SYNCS 0x989680 ;  /* 0x009896800000895d */ /* 0x004fea0003900000 */
[----:B------:R-:W2:Y:S02]  /*28d0*/  @!P0 SYNCS.PHASECHK.TRANS64 P0, [R0+URZ], R2 ;  /* 0x00000002000085a7 */ /* 0x000ea400080010ff */
[----:B--2---:R-:W-:Y:S05]  /*28e0*/  @P0 EXIT ;  /* 0x000000000000094d */ /* 0x004fea0003800000 */
[----:B------:R-:W-:Y:S05]  /*28f0*/  BRA `(.L_x_45) ;  /* 0xfffffffc00ec7947 */ /* 0x000fea000383ffff */
.L_x_22:
[----:B------:R-:W-:-:S04]  /*2900*/  UISETP.NE.AND UP1, UPT, UR37, URZ, UPT ;  /* 0x000000ff2500728c */ /* 0x000fc8000bf25270 */
[----:B------:R-:W-:-:S09]  /*2910*/  UISETP.NE.OR UP1, UPT, UR10, 0x1, UP1 ;  /* 0x000000010a00788c */ /* 0x000fd20008f25670 */
[----:B------:R-:W-:Y:S05]  /*2920*/  BRA.U UP1, `(.L_x_46) ;  /* 0x00000005014c7547 */ /* 0x000fea000b800000 */
[----:B------:R-:W-:Y:S01]  /*2930*/  HFMA2 R11, -RZ, RZ, 0, 0 ;  /* 0x00000000ff0b7431 */ /* 0x000fe200000001ff */
[----:B------:R-:W-:Y:S01]  /*2940*/  ISETP.GE.U32.AND P2, PT, R10, 0x2, PT ;  /* 0x000000020a00780c */ /* 0x000fe20003f46070 */
[----:B------:R-:W-:Y:S01]  /*2950*/  IMAD.MOV.U32 R12, RZ, RZ, 0x1 ;  /* 0x00000001ff0c7424 */ /* 0x000fe200078e00ff */
[----:B------:R-:W-:Y:S01]  /*2960*/  CS2R R8, SRZ ;  /* 0x0000000000087805 */ /* 0x000fe2000001ff00 */
[----:B------:R-:W-:Y:S01]  /*2970*/  IMAD.MOV.U32 R3, RZ, RZ, RZ ;  /* 0x000000ffff037224 */ /* 0x000fe200078e00ff */
[----:B------:R-:W-:Y:S01]  /*2980*/  UMOV UR4, 0x400 ;  /* 0x0000040000047882 */ /* 0x000fe20000000000 */
[----:B------:R-:W-:Y:S01]  /*2990*/  UMOV UR6, URZ ;  /* 0x000000ff00067c82 */ /* 0x000fe20008000000 */
[----:B------:R-:W-:-:S12]  /*29a0*/  ULEA UR37, UR37, UR4, 0x18 ;  /* 0x0000000425257291 */ /* 0x000fd8000f8ec0ff */
.L_x_50:
[----:B------:R-:W-:Y:S02]  /*29b0*/  LEA R0, R3, UR37, 0x3 ;  /* 0x0000002503007c11 */ /* 0x000fe4000f8e18ff */
[----:B------:R-:W-:-:S03]  /*29c0*/  SHF.L.U32 R4, R8, 0x1f, RZ ;  /* 0x0000001f08047819 */ /* 0x000fc600000006ff */
[----:B------:R-:W-:Y:S01]  /*29d0*/  VIADD R5, R0, 0xf0 ;  /* 0x000000f000057836 */ /* 0x000fe20000000000 */
[----:B------:R-:W1:Y:S02]  /*29e0*/  SYNCS.PHASECHK.TRANS64.TRYWAIT P0, [R0+URZ+0xe0], R4 ;  /* 0x0000e004000075a7 */ /* 0x000e6400080011ff */
[----:B-1----:R-:W-:Y:S05]  /*29f0*/  @!P0 BRA `(.L_x_47) ;  /* 0x0000006c00bc8947 */ /* 0x002fea0003800000 */
.L_x_156:
[----:B------:R-:W-:Y:S01]  /*2a00*/  ULEA UR5, UR6, UR37, 0x3 ;  /* 0x0000002506057291 */ /* 0x000fe2000f8e18ff */
[----:B-1----:R-:W-:Y:S01]  /*2a10*/  PRMT R0, RZ, 0x654, R5 ;  /* 0x00000654ff007816 */ /* 0x002fe20000000005 */
[----:B------:R-:W-:Y:S01]  /*2a20*/  @!P2 IMAD.MOV.U32 R4, RZ, RZ, 0x10 ;  /* 0x00000010ff04a424 */ /* 0x000fe200078e00ff */
[----:B------:R-:W-:Y:S01]  /*2a30*/  SHF.L.U32 R5, R12, 0x1f, RZ ;  /* 0x0000001f0c057819 */ /* 0x000fe200000006ff */
[----:B------:R-:W-:Y:S01]  /*2a40*/  UIADD3 UR4, UPT, UPT, UR5, 0x80, URZ ;  /* 0x0000008005047890 */ /* 0x000fe2000fffe0ff */
[----:B------:R1:W-:Y:S05]  /*2a50*/  SYNCS.ARRIVE.TRANS64.RED.A1T0 RZ, [R0+URZ], RZ ;  /* 0x000000ff00ff79a7 */ /* 0x0003ea00081004ff */
[----:B------:R-:W-:Y:S01]  /*2a60*/  IMAD.U32 R6, RZ, RZ, UR4 ;  /* 0x00000004ff067e24 */ /* 0x000fe2000f8e00ff */
[----:B------:R-:W2:Y:S04]  /*2a70*/  SYNCS.PHASECHK.TRANS64.TRYWAIT P0, [UR5+0x90], R5 ;  /* 0x00009005ff0075a7 */ /* 0x000ea80008001105 */
[----:B------:R-:W-:Y:S01]  /*2a80*/  PRMT R6, R10, 0x654, R6 ;  /* 0x000006540a067816 */ /* 0x000fe20000000006 */
[----:B-12---:R-:W-:Y:S06]  /*2a90*/  @!P0 BRA `(.L_x_48) ;  /* 0x0000006c00a88947 */ /* 0x006fec0003800000 */
.L_x_158:
[----:B------:R-:W-:Y:S01]  /*2aa0*/  ULEA UR4, UR6, UR37, 0x4 ;  /* 0x0000002506047291 */ /* 0x000fe2000f8e20ff */
[----:B------:R-:W-:Y:S01]  /*2ab0*/  SEL R2, R6, R2, !P2 ;  /* 0x0000000206027207 */ /* 0x000fe20005000000 */
[----:B------:R-:W-:Y:S01]  /*2ac0*/  UIADD3 UR5, UPT, UPT, UR5, 0x80, URZ ;  /* 0x0000008005057890 */ /* 0x000fe2000fffe0ff */
[----:B-1----:R-:W-:Y:S01]  /*2ad0*/  LEA R0, R11, UR37, 0x3 ;  /* 0x000000250b007c11 */ /* 0x002fe2000f8e18ff */
[----:B------:R-:W-:Y:S01]  /*2ae0*/  UIADD3 UR4, UPT, UPT, UR4, 0x110, URZ ;  /* 0x0000011004047890 */ /* 0x000fe2000fffe0ff */
[----:B------:R1:W-:Y:S01]  /*2af0*/  @!P2 SYNCS.ARRIVE.TRANS64.RED RZ, [R2+URZ], R4 ;  /* 0x0000000402ffa9a7 */ /* 0x0003e200080004ff */
[----:B------:R-:W-:Y:S01]  /*2b00*/  UIADD3 UR6, UPT, UPT, UR6, 0x1, URZ ;  /* 0x0000000106067890 */ /* 0x000fe2000fffe0ff */
[----:B------:R-:W-:-:S03]  /*2b10*/  VIADD R3, R3, 0x1 ;  /* 0x0000000103037836 */ /* 0x000fc60000000000 */
[----:B------:R-:W-:Y:S02]  /*2b20*/  UISETP.NE.AND UP0, UPT, UR6, 0x2, UPT ;  /* 0x000000020600788c */ /* 0x000fe4000bf05270 */
[----:B------:R-:W-:Y:S01]  /*2b30*/  ISETP.NE.AND P0, PT, R3, 0x2, PT ;  /* 0x000000020300780c */ /* 0x000fe20003f05270 */
[----:B------:R-:W-:Y:S06]  /*2b40*/  UGETNEXTWORKID.BROADCAST [UR4], [UR5] ;  /* 0x00000000040073ca */ /* 0x000fec0008000100 */
[----:B------:R-:W-:Y:S02]  /*2b50*/  USEL UR4, URZ, 0x1, UP0 ;  /* 0x00000001ff047887 */ /* 0x000fe40008000000 */
[----:B------:R-:W-:-:S04]  /*2b60*/  USEL UR6, UR6, URZ, UP0 ;  /* 0x000000ff06067287 */ /* 0x000fc80008000000 */
[----:B------:R-:W-:Y:S02]  /*2b70*/  LOP3.LUT R12, R12, UR4, RZ, 0x3c, !PT ;  /* 0x000000040c0c7c12 */ /* 0x000fe4000f8e3cff */
[----:B-1----:R-:W-:-:S04]  /*2b80*/  SHF.L.U32 R4, R9, 0x1f, RZ ;  /* 0x0000001f09047819 */ /* 0x002fc800000006ff */
[----:B------:R-:W1:Y:S02]  /*2b90*/  SYNCS.PHASECHK.TRANS64.TRYWAIT P1, [R0+URZ+0x80], R4 ;  /* 0x00008004000075a7 */ /* 0x000e6400080211ff */
[----:B-1----:R-:W-:Y:S05]  /*2ba0*/  @!P1 BRA `(.L_x_49) ;  /* 0x0000006c007c9947 */ /* 0x002fea0003800000 */
.L_x_159:
[----:B-1----:R-:W-:Y:S01]  /*2bb0*/  LEA R4, R11, UR37, 0x4 ;  /* 0x000000250b047c11 */ /* 0x002fe2000f8e20ff */
[----:B------:R-:W-:Y:S01]  /*2bc0*/  VIADD R0, R0, 0x90 ;  /* 0x0000009000007836 */ /* 0x000fe20000000000 */
[----:B------:R-:W-:Y:S01]  /*2bd0*/  SEL R3, R3, RZ, P0 ;  /* 0x000000ff03037207 */ /* 0x000fe20000000000 */
[----:B------:R-:W-:-:S03]  /*2be0*/  VIADD R11, R11, 0x1 ;  /* 0x000000010b0b7836 */ /* 0x000fc60000000000 */
[----:B------:R-:W1:Y:S01]  /*2bf0*/  LDS.128 R4, [R4+0x110] ;  /* 0x0001100004047984 */ /* 0x000e620000000c00 */
[----:B------:R-:W-:Y:S02]  /*2c00*/  PRMT R0, RZ, 0x654, R0 ;  /* 0x00000654ff007816 */ /* 0x000fe40000000000 */
[C---:B------:R-:W-:Y:S01]  /*2c10*/  ISETP.NE.AND P1, PT, R11.reuse, 0x2, PT ;  /* 0x000000020b00780c */ /* 0x040fe20003f25270 */
[----:B------:R-:W-:Y:S01]  /*2c20*/  @!PT LDS RZ, [RZ] ;  /* 0x00000000fffff984 */ /* 0x000fe20000000800 */
[----:B------:R-:W-:Y:S01]  /*2c30*/  @!PT LDS RZ, [RZ] ;  /* 0x00000000fffff984 */ /* 0x000fe20000000800 */
[----:B------:R-:W-:Y:S01]  /*2c40*/  @!PT LDS RZ, [RZ] ;  /* 0x00000000fffff984 */ /* 0x000fe20000000800 */
[----:B------:R-:W-:Y:S01]  /*2c50*/  @!PT LDS RZ, [RZ] ;  /* 0x00000000fffff984 */ /* 0x000fe20000000800 */
[----:B------:R2:W-:Y:S06]  /*2c60*/  MEMBAR.ALL.CTA ;  /* 0x0000000000007992 */ /* 0x0005ec0000008000 */
[----:B--2---:R-:W2:Y:S01]  /*2c70*/  FENCE.VIEW.ASYNC.S ;  /* 0x00000000000073c6 */ /* 0x004ea20000000000 */
[----:B------:R-:W-:Y:S01]  /*2c80*/  SEL R11, R11, RZ, P1 ;  /* 0x000000ff0b0b7207 */ /* 0x000fe20000800000 */
[----:B--2---:R2:W-:Y:S01]  /*2c90*/  SYNCS.ARRIVE.TRANS64.RED.A1T0 RZ, [R0+URZ], RZ ;  /* 0x000000ff00ff79a7 */ /* 0x0045e200081004ff */
[----:B-1----:R-:W-:-:S02]  /*2ca0*/  LOP3.LUT P3, RZ, R6, 0x1, RZ, 0xc0, !PT ;  /* 0x0000000106ff7812 */ /* 0x002fc4000786c0ff */
[----:B------:R-:W-:-:S04]  /*2cb0*/  SEL R4, RZ, 0x1, P1 ;  /* 0x00000001ff047807 */ /* 0x000fc80000800000 */
[----:B------:R-:W-:Y:S02]  /*2cc0*/  LOP3.LUT R9, R9, R4, RZ, 0x3c, !PT ;  /* 0x0000000409097212 */ /* 0x000fe400078e3cff */
[----:B--2---:R-:W-:-:S04]  /*2cd0*/  SEL R0, RZ, 0x1, P0 ;  /* 0x00000001ff007807 */ /* 0x004fc80000000000 */
[----:B------:R-:W-:Y:S01]  /*2ce0*/  LOP3.LUT R8, R8, R0, RZ, 0x3c, !PT ;  /* 0x0000000008087212 */ /* 0x000fe200078e3cff */
[----:B------:R-:W-:Y:S06]  /*2cf0*/  @P3 BRA `(.L_x_50) ;  /* 0xfffffffc002c3947 */ /* 0x000fec000383ffff */
[----:B------:R-:W-:Y:S01]  /*2d00*/  ULEA UR5, UR6, UR37, 0x3 ;  /* 0x0000002506057291 */ /* 0x000fe2000f8e18ff */
[----:B------:R-:W-:-:S08]  /*2d10*/  SHF.L.U32 R2, R12, 0x1f, RZ ;  /* 0x0000001f0c027819 */ /* 0x000fd000000006ff */
[----:B------:R-:W1:Y:S02]  /*2d20*/  SYNCS.PHASECHK.TRANS64 P0, [UR5+0x90], R2 ;  /* 0x00009002ff0075a7 */ /* 0x000e640008001005 */
[----:B-1----:R-:W-:Y:S05]  /*2d30*/  @P0 BRA `(.L_x_51) ;  /* 0x0000000000080947 */ /* 0x002fea0003800000 */
[----:B------:R-:W1:Y:S02]  /*2d40*/  SYNCS.PHASECHK.TRANS64.TRYWAIT P0, [UR5+0x90], R2 ;  /* 0x00009002ff0075a7 */ /* 0x000e640008001105 */
[----:B-1----:R-:W-:Y:S05]  /*2d50*/  @!P0 BRA `(.L_x_52) ;  /* 0x0000006c00248947 */ /* 0x002fea0003800000 */
.L_x_51:
[----:B------:R-:W-:-:S04]  /*2d60*/  UIADD3 UR4, UPT, UPT, UR6, 0x1, URZ ;  /* 0x0000000106047890 */ /* 0x000fc8000fffe0ff */
[----:B------:R-:W-:-:S04]  /*2d70*/  UISETP.NE.AND UP0, UPT, UR4, 0x2, UPT ;  /* 0x000000020400788c */ /* 0x000fc8000bf05270 */
[----:B------:R-:W-:Y:S02]  /*2d80*/  USEL UR7, URZ, 0x1, UP0 ;  /* 0x00000001ff077887 */ /* 0x000fe40008000000 */
[----:B------:R-:W-:-:S04]  /*2d90*/  USEL UR4, UR4, URZ, UP0 ;  /* 0x000000ff04047287 */ /* 0x000fc80008000000 */
[----:B------:R-:W-:Y:S01]  /*2da0*/  ULEA UR4, UR4, UR37, 0x3 ;  /* 0x0000002504047291 */ /* 0x000fe2000f8e18ff */
[----:B-1----:R-:W-:-:S04]  /*2db0*/  LOP3.LUT R2, R12, UR7, RZ, 0x3c, !PT ;  /* 0x000000070c027c12 */ /* 0x002fc8000f8e3cff */
[----:B------:R-:W-:-:S04]  /*2dc0*/  SHF.L.U32 R0, R2, 0x1f, RZ ;  /* 0x0000001f02007819 */ /* 0x000fc800000006ff */
[----:B------:R-:W1:Y:S02]  /*2dd0*/  SYNCS.PHASECHK.TRANS64 P0, [UR4+0x90], R0 ;  /* 0x00009000ff0075a7 */ /* 0x000e640008001004 */
[----:B-1----:R-:W-:Y:S05]  /*2de0*/  @P0 EXIT ;  /* 0x000000000000094d */ /* 0x002fea0003800000 */
[----:B------:R-:W-:Y:S02]  /*2df0*/  SHF.L.U32 R2, R2, 0x1f, RZ ;  /* 0x0000001f02027819 */ /* 0x000fe400000006ff */
[----:B------:R-:W-:-:S07]  /*2e00*/  MOV R0, UR4 ;  /* 0x0000000400007c02 */ /* 0x000fce0008000f00 */
.L_x_53:
[----:B-1----:R1:W2:Y:S02]  /*2e10*/  SYNCS.PHASECHK.TRANS64.TRYWAIT P0, [R0+URZ+0x90], R2 ;  /* 0x00009002000075a7 */ /* 0x0022a400080011ff */
[----:B--2---:R-:W-:Y:S05]  /*2e20*/  @!P0 NANOSLEEP.SYNCS 0x989680 ;  /* 0x009896800000895d */ /* 0x004fea0003900000 */
[----:B------:R-:W2:Y:S02]  /*2e30*/  @!P0 SYNCS.PHASECHK.TRANS64 P0, [R0+URZ+0x90], R2 ;  /* 0x00009002000085a7 */ /* 0x000ea400080010ff */
[----:B--2---:R-:W-:Y:S05]  /*2e40*/  @P0 EXIT ;  /* 0x000000000000094d */ /* 0x004fea0003800000 */
[----:B------:R-:W-:Y:S05]  /*2e50*/  BRA `(.L_x_53) ;  /* 0xfffffffc00ec7947 */ /* 0x000fea000383ffff */
.L_x_46:
[----:B------:R-:W-:Y:S05]  /*2e60*/  BRA.U UP4, `(.L_x_54) ;  /* 0x0000001504487547 */ /* 0x000fea000b800000 */
[----:B------:R-:W-:Y:S01]  /*2e70*/  UMOV UR6, 0x40 ;  /* 0x0000004000067882 */ /* 0x000fe20000000000 */
[----:B------:R-:W-:Y:S01]  /*2e80*/  NOP ;  /* 0x0000000000007918 */ /* 0x000fe20000000000 */
[----:B------:R-:W-:Y:S01]  /*2e90*/  ULEA UR6, UR37, UR6, 0x18 ;  /* 0x0000000625067291 */ /* 0x000fe2000f8ec0ff */
[----:B------:R-:W-:Y:S02]  /*2ea0*/  UMOV UR7, 0x400 ;  /* 0x0000040000077882 */ /* 0x000fe40000000000 */
[----:B------:R-:W-:-:S06]  /*2eb0*/  ULEA UR37, UR37, UR7, 0x18 ;  /* 0x0000000725257291 */ /* 0x000fcc000f8ec0ff */
[----:B------:R-:W1:Y:S02]  /*2ec0*/  LDS.U8 R2, [UR6+0x1c] ;  /* 0x00001c06ff027984 */ /* 0x000e640008000000 */
[----:B-1----:R-:W-:-:S13]  /*2ed0*/  ISETP.NE.AND P0, PT, R2, RZ, PT ;  /* 0x000000ff0200720c */ /* 0x002fda0003f05270 */
[----:B------:R-:W-:Y:S05]  /*2ee0*/  @P0 BRA `(.L_x_55) ;  /* 0x0000000400080947 */ /* 0x000fea0003800000 */
[----:B------:R-:W-:Y:S02]  /*2ef0*/  UISETP.NE.U32.AND UP0, UPT, UR5, 0x1, UPT ;  /* 0x000000010500788c */ /* 0x000fe4000bf05070 */
[----:B------:R-:W-:-:S07]  /*2f00*/  UIADD3 UR8, UPT, UPT, UR6, 0x8, URZ ;  /* 0x0000000806087890 */ /* 0x000fce000fffe0ff */
[----:B------:R-:W-:Y:S05]  /*2f10*/  BRA.U !UP0, `(.L_x_56) ;  /* 0x00000001089c7547 */ /* 0x000fea000b800000 */
[----:B------:R-:W-:Y:S01]  /*2f20*/  ELECT P0, URZ, PT ;  /* 0x0000000000ff782f */ /* 0x000fe20003800000 */
[----:B------:R-:W-:-:S12]  /*2f30*/  BSSY B0, `(.L_x_56) ;  /* 0x0000025000007945 */ /* 0x000fd80003800000 */
[----:B------:R-:W-:Y:S05]  /*2f40*/  @!P0 BRA `(.L_x_57) ;  /* 0x00000000008c8947 */ /* 0x000fea0003800000 */
[----:B------:R-:W-:-:S05]  /*2f50*/  UMOV UR7, 0x10 ;  /* 0x0000001000077882 */ /* 0x000fca0000000000 */
[----:B------:R-:W-:Y:S04]  /*2f60*/  DEPBAR.LE SB1, 0x36 ;  /* 0x00009d800000791a */ /* 0x000fe80000000000 */
[----:B------:R-:W1:Y:S02]  /*2f70*/  UTCATOMSWS.2CTA.FIND_AND_SET.ALIGN UP1, UR7, UR7 ;  /* 0x00000007000775e3 */ /* 0x000e640008220800 */
[----:B-1----:R-:W-:Y:S01]  /*2f80*/  MOV R10, UR7 ;  /* 0x00000007000a7c02 */ /* 0x002fe20008000f00 */
[----:B------:R-:W-:Y:S06]  /*2f90*/  BRA.U UP1, `(.L_x_58) ;  /* 0x0000000101187547 */ /* 0x000fec000b800000 */
.L_x_59:
[----:B------:R-:W-:Y:S05]  /*2fa0*/  NANOSLEEP 0x64 ;  /* 0x000000640000795d */ /* 0x000fea0003800000 */
[----:B------:R-:W-:-:S05]  /*2fb0*/  UMOV UR7, 0x10 ;  /* 0x0000001000077882 */ /* 0x000fca0000000000 */
[----:B------:R-:W-:Y:S04]  /*2fc0*/  DEPBAR.LE SB1, 0x36 ;  /* 0x00009d800000791a */ /* 0x000fe80000000000 */
[----:B------:R-:W1:Y:S02]  /*2fd0*/  UTCATOMSWS.2CTA.FIND_AND_SET.ALIGN UP1, UR7, UR7 ;  /* 0x00000007000775e3 */ /* 0x000e640008220800 */
[----:B-1----:R-:W-:Y:S01]  /*2fe0*/  MOV R10, UR7 ;  /* 0x00000007000a7c02 */ /* 0x002fe20008000f00 */
[----:B------:R-:W-:Y:S05]  /*2ff0*/  BRA.U !UP1, `(.L_x_59) ;  /* 0xfffffffd09e87547 */ /* 0x000fea000b83ffff */
.L_x_58:
[----:B------:R-:W1:Y:S01]  /*3000*/  LDS R5, [UR6+0x10] ;  /* 0x00001006ff057984 */ /* 0x000e620008000800 */
[----:B------:R-:W-:Y:S01]  /*3010*/  IMAD.U32 R3, RZ, RZ, UR37 ;  /* 0x00000025ff037e24 */ /* 0x000fe2000f8e00ff */
[----:B------:R-:W-:-:S03]  /*3020*/  MOV R2, UR4 ;  /* 0x0000000400027c02 */ /* 0x000fc60008000f00 */
[----:B------:R-:W-:Y:S01]  /*3030*/  VIADD R3, R3, 0x130 ;  /* 0x0000013003037836 */ /* 0x000fe20000000000 */
[----:B-1----:R-:W-:-:S04]  /*3040*/  SHF.L.U32 R5, R5, 0x1f, RZ ;  /* 0x0000001f05057819 */ /* 0x002fc800000006ff */
[----:B------:R-:W1:Y:S02]  /*3050*/  SYNCS.PHASECHK.TRANS64.TRYWAIT P0, [UR6+0x8], R5 ;  /* 0x00000805ff0075a7 */ /* 0x000e640008001106 */
[----:B-1----:R-:W-:Y:S05]  /*3060*/  @P0 BRA `(.L_x_60) ;  /* 0x0000000000080947 */ /* 0x002fea0003800000 */
[----:B------:R-:W1:Y:S02]  /*3070*/  SYNCS.PHASECHK.TRANS64.TRYWAIT P0, [UR6+0x8], R5 ;  /* 0x00000805ff0075a7 */ /* 0x000e640008001106 */
[----:B-1----:R-:W-:Y:S05]  /*3080*/  @!P0 BRA `(.L_x_61) ;  /* 0x0000006800708947 */ /* 0x002fea0003800000 */
.L_x_60:
[----:B-1----:R-:W-:Y:S01]  /*3090*/  HFMA2 R4, -RZ, RZ, 0, 5.9604644775390625e-08 ;  /* 0x00000001ff047431 */ /* 0x002fe200000001ff */
[----:B------:R-:W-:Y:S01]  /*30a0*/  UPRMT UR7, UR4, 0x654, UR8 ;  /* 0x0000065404077896 */ /* 0x000fe20008000008 */
[----:B------:R-:W-:Y:S01]  /*30b0*/  IMAD.MOV.U32 R7, RZ, RZ, 0xffff ;  /* 0x0000ffffff077424 */ /* 0x000fe200078e00ff */
[----:B------:R-:W-:Y:S01]  /*30c0*/  PRMT R2, R2, 0x654, R3 ;  /* 0x0000065402027816 */ /* 0x000fe20000000003 */
[----:B------:R-:W-:Y:S02]  /*30d0*/  IMAD.MOV.U32 R5, RZ, RZ, 0x4 ;  /* 0x00000004ff057424 */ /* 0x000fe400078e00ff */
[----:B------:R-:W-:Y:S01]  /*30e0*/  IMAD.SHL.U32 R9, R10, 0x20, RZ ;  /* 0x000000200a097824 */ /* 0x000fe200078e00ff */
[----:B------:R-:W-:Y:S02]  /*30f0*/  MOV R3, UR7 ;  /* 0x0000000700037c02 */ /* 0x000fe40008000f00 */
[-C--:B------:R-:W-:Y:S01]  /*3100*/  SHF.L.U32 R7, R7, R10.reuse, RZ ;  /* 0x0000000a07077219 */ /* 0x080fe200000006ff */
[----:B------:R1:W-:Y:S01]  /*3110*/  SYNCS.ARRIVE.TRANS64.RED RZ, [UR7], R5 ;  /* 0x00000005ffff79a7 */ /* 0x0003e20008000407 */
[----:B------:R-:W-:Y:S01]  /*3120*/  SHF.L.U32 R6, R4, R10, RZ ;  /* 0x0000000a04067219 */ /* 0x000fe200000006ff */
[----:B------:R1:W-:Y:S04]  /*3130*/  STS [UR37+0x130], R9 ;  /* 0x00013009ff007988 */ /* 0x0003e80008000825 */
[----:B------:R1:W-:Y:S04]  /*3140*/  STAS [R2.64], R10 ;  /* 0x0000000a02007dbd */ /* 0x0003e8000c0008ff */
[----:B------:R1:W-:Y:S04]  /*3150*/  ATOMS.OR RZ, [UR6+0x14], R7 ;  /* 0x00001407ffff798c */ /* 0x0003e8000b000006 */
[----:B------:R1:W-:Y:S04]  /*3160*/  ATOMS.OR RZ, [UR6+0x18], R6 ;  /* 0x00001806ffff798c */ /* 0x0003e8000b000006 */
[----:B------:R1:W-:Y:S02]  /*3170*/  ATOMS.XOR RZ, [UR6+0x10], R4 ;  /* 0x00001004ffff798c */ /* 0x0003e4000b800006 */
.L_x_57:
[----:B------:R-:W-:Y:S05]  /*3180*/  BSYNC B0 ;  /* 0x0000000000007941 */ /* 0x000fea0003800000 */
.L_x_56:
[----:B------:R-:W-:Y:S05]  /*3190*/  BRA.U UP0, `(.L_x_62) ;  /* 0x00000001006c7547 */ /* 0x000fea000b800000 */
[----:B------:R-:W-:-:S03]  /*31a0*/  UMOV UR7, 0xffffffff ;  /* 0xffffffff00077882 */ /* 0x000fc60000000000 */
[----:B------:R-:W-:Y:S05]  /*31b0*/  BRA.DIV UR7, `(.L_x_63) ;  /* 0x0000006a073c7947 */ /* 0x000fea000b800000 */
[----:B------:R-:W-:-:S13]  /*31c0*/  ELECT P6, URZ, PT ;  /* 0x0000000000ff782f */ /* 0x000fda00038c0000 */
.L_x_163:
[----:B------:R-:W-:Y:S05]  /*31d0*/  @!P6 BRA `(.L_x_62) ;  /* 0x00000000005ce947 */ /* 0x000fea0003800000 */
[----:B-1----:R-:W1:Y:S02]  /*31e0*/  LDS R3, [UR6+0x10] ;  /* 0x00001006ff037984 */ /* 0x002e640008000800 */
[----:B-1----:R-:W-:-:S04]  /*31f0*/  SHF.L.U32 R3, R3, 0x1f, RZ ;  /* 0x0000001f03037819 */ /* 0x002fc800000006ff */
[----:B------:R-:W1:Y:S02]  /*3200*/  SYNCS.PHASECHK.TRANS64.TRYWAIT P0, [UR6+0x8], R3 ;  /* 0x00000803ff0075a7 */ /* 0x000e640008001106 */
[----:B-1----:R-:W-:Y:S05]  /*3210*/  @P0 BRA `(.L_x_64) ;  /* 0x0000000000080947 */ /* 0x002fea0003800000 */
[----:B------:R-:W1:Y:S02]  /*3220*/  SYNCS.PHASECHK.TRANS64.TRYWAIT P0, [UR6+0x8], R3 ;  /* 0x00000803ff0075a7 */ /* 0x000e640008001106 */
[----:B-1----:R-:W-:Y:S05]  /*3230*/  @!P0 BRA `(.L_x_65) ;  /* 0x00000068003c8947 */ /* 0x002fea0003800000 */
.L_x_64:
[----:B------:R-:W2:Y:S01]  /*3240*/  LDS R5, [UR37+0x130] ;  /* 0x00013025ff057984 */ /* 0x000ea20008000800 */
[----:B-1----:R-:W-:Y:S02]  /*3250*/  HFMA2 R2, -RZ, RZ, 0, 5.9604644775390625e-08 ;  /* 0x00000001ff027431 */ /* 0x002fe400000001ff */
[----:B------:R-:W-:Y:S01]  /*3260*/  IMAD.MOV.U32 R3, RZ, RZ, 0xffff ;  /* 0x0000ffffff037424 */ /* 0x000fe200078e00ff */
[----:B------:R-:W-:Y:S01]  /*3270*/  UPRMT UR7, UR4, 0x654, UR8 ;  /* 0x0000065404077896 */ /* 0x000fe20008000008 */
[----:B--2---:R-:W-:-:S03]  /*3280*/  IMAD.SHL.U32 R4, R5, 0x20, RZ ;  /* 0x0000002005047824 */ /* 0x004fc600078e00ff */
[-C--:B------:R-:W-:Y:S02]  /*3290*/  SHF.L.U32 R3, R3, R5.reuse, RZ ;  /* 0x0000000503037219 */ /* 0x080fe400000006ff */
[----:B------:R-:W-:Y:S01]  /*32a0*/  SHF.L.U32 R5, R2, R5, RZ ;  /* 0x0000000502057219 */ /* 0x000fe200000006ff */
[----:B------:R2:W-:Y:S04]  /*32b0*/  STS [UR37+0x130], R4 ;  /* 0x00013004ff007988 */ /* 0x0005e80008000825 */
[----:B------:R2:W-:Y:S04]  /*32c0*/  ATOMS.OR RZ, [UR6+0x14], R3 ;  /* 0x00001403ffff798c */ /* 0x0005e8000b000006 */
[----:B------:R2:W-:Y:S01]  /*32d0*/  ATOMS.OR RZ, [UR6+0x18], R5 ;  /* 0x00001805ffff798c */ /* 0x0005e2000b000006 */
[----:B------:R-:W-:Y:S03]  /*32e0*/  SYNCS.ARRIVE.TRANS64.RED.A1T0 RZ, [UR7], RZ ;  /* 0x000000ffffff79a7 */ /* 0x000fe60008100407 */
[----:B------:R2:W-:Y:S01]  /*32f0*/  ATOMS.XOR RZ, [UR6+0x10], R2 ;  /* 0x00001002ffff798c */ /* 0x0005e2000b800006 */
[----:B------:R-:W-:Y:S05]  /*3300*/  BRA `(.L_x_62) ;  /* 0x0000000000107947 */ /* 0x000fea0003800000 */
.L_x_55:
[----:B------:R-:W-:-:S05]  /*3310*/  MOV R2, 0xffffffff ;  /* 0xffffffff00027802 */ /* 0x000fca0000000f00 */
[----:B------:R1:W-:Y:S02]  /*3320*/  STS [UR37+0x130], R2 ;  /* 0x00013002ff007988 */ /* 0x0003e40008000825 */
[----:B-1----:R-:W-:Y:S02]  /*3330*/  MOV R2, 0x3350 ;  /* 0x0000335000027802 */ /* 0x002fe40000000f00 */
[----:B-----5:R-:W-:Y:S05]  /*3340*/  CALL.REL.NOINC `($__internal_1_$__cuda_sm10x_tcgen05_guardrail_trap_phase_invalid_during_alloc) ;  /* 0x0000007000107944 */ /* 0x020fea0003c00000 */
.L_x_62:
[----:B------:R-:W-:Y:S05]  /*3350*/  WARPSYNC.ALL ;  /* 0x0000000000007948 */ /* 0x000fea0003800000 */
[----:B------:R-:W3:Y:S01]  /*3360*/  S2UR UR7, SR_CgaCtaId ;  /* 0x00000000000779c3 */ /* 0x000ee20000008800 */
[----:B------:R-:W-:Y:S01]  /*3370*/  UMOV UR6, 0x400 ;  /* 0x0000040000067882 */ /* 0x000fe20000000000 */
[----:B------:R-:W-:-:S06]  /*3380*/  NOP ;  /* 0x0000000000007918 */ /* 0x000fcc0000000000 */
[----:B------:R-:W-:Y:S06]  /*3390*/  BAR.ARV 0x6, 0xa0 ;  /* 0x0182800000007b1d */ /* 0x000fec0000002000 */
[----:B------:R-:W4:Y:S01]  /*33a0*/  LDCU UR8, c[0x0][0x38c] ;  /* 0x00007180ff0877ac */ /* 0x000f220008000800 */
[----:B------:R-:W-:Y:S01]  /*33b0*/  LOP3.LUT R0, R0, 0xffff, RZ, 0xc0, !PT ;  /* 0x0000ffff00007812 */ /* 0x000fe200078ec0ff */
[----:B-1----:R-:W-:Y:S01]  /*33c0*/  IMAD.MOV.U32 R9, RZ, RZ, 0x1 ;  /* 0x00000001ff097424 */ /* 0x002fe200078e00ff */
[----:B------:R-:W-:Y:S01]  /*33d0*/  LOP3.LUT R8, R8, 0xffff, RZ, 0xc0, !PT ;  /* 0x0000ffff08087812 */ /* 0x000fe200078ec0ff */
[----:B------:R-:W-:Y:S01]  /*33e0*/  UMOV UR19, URZ ;  /* 0x000000ff00137c82 */ /* 0x000fe20008000000 */
[----:B------:R-:W-:Y:S01]  /*33f0*/  R2UR UR10, R0 ;  /* 0x00000000000a72ca */ /* 0x000fe200000e0000 */
[----:B------:R-:W-:Y:S01]  /*3400*/  UMOV UR18, URZ ;  /* 0x000000ff00127c82 */ /* 0x000fe20008000000 */
[----:B------:R-:W-:Y:S01]  /*3410*/  R2UR UR11, R8 ;  /* 0x00000000080b72ca */ /* 0x000fe200000e0000 */
[----:B------:R-:W-:Y:S01]  /*3420*/  IMAD.MOV.U32 R8, RZ, RZ, RZ ;  /* 0x000000ffff087224 */ /* 0x000fe200078e00ff */
[----:B------:R-:W-:Y:S01]  /*3430*/  UMOV UR17, URZ ;  /* 0x000000ff00117c82 */ /* 0x000fe20008000000 */
[----:B---3--:R-:W-:-:S02]  /*3440*/  ULEA UR7, UR7, UR6, 0x18 ;  /* 0x0000000607077291 */ /* 0x008fc4000f8ec0ff */
[----:B------:R-:W-:Y:S02]  /*3450*/  UISETP.NE.AND UP2, UPT, UR5, URZ, UPT ;  /* 0x000000ff0500728c */ /* 0x000fe4000bf45270 */
[----:B------:R-:W-:Y:S02]  /*3460*/  UIADD3 UR12, UPT, UPT, UR7, 0x8400, URZ ;  /* 0x00008400070c7890 */ /* 0x000fe4000fffe0ff */
[----:B------:R-:W-:Y:S02]  /*3470*/  UIADD3 UR13, UPT, UPT, UR7, 0x20400, URZ ;  /* 0x00020400070d7890 */ /* 0x000fe4000fffe0ff */
[----:B----4-:R-:W-:Y:S01]  /*3480*/  UIADD3 UR8, UPT, UPT, UR8, 0x7f, URZ ;  /* 0x0000007f08087890 */ /* 0x010fe2000fffe0ff */
[----:B--2---:R-:W1:Y:S01]  /*3490*/  LDS R2, [UR7+0x130] ;  /* 0x00013007ff027984 */ /* 0x004e620008000800 */
[----:B------:R-:W-:Y:S02]  /*34a0*/  USHF.R.U32.HI UR12, URZ, 0x4, UR12 ;  /* 0x00000004ff0c7899 */ /* 0x000fe4000801160c */
[----:B------:R-:W-:-:S02]  /*34b0*/  USHF.R.S32.HI UR6, URZ, 0x1f, UR8 ;  /* 0x0000001fff067899 */ /* 0x000fc40008011408 */
[----:B------:R-:W-:Y:S02]  /*34c0*/  USHF.R.U32.HI UR13, URZ, 0x4, UR13 ;  /* 0x00000004ff0d7899 */ /* 0x000fe4000801160d */
[----:B------:R-:W-:Y:S02]  /*34d0*/  ULEA.HI UR6, UR6, UR8, URZ, 0x7 ;  /* 0x0000000806067291 */ /* 0x000fe4000f8f38ff */
[----:B------:R-:W-:Y:S02]  /*34e0*/  ULOP3.LUT UR12, UR12, 0x3fff, URZ, 0xc0, !UPT ;  /* 0x00003fff0c0c7892 */ /* 0x000fe4000f8ec0ff */
[----:B------:R-:W-:Y:S02]  /*34f0*/  USHF.R.S32.HI UR6, URZ, 0x7, UR6 ;  /* 0x00000007ff067899 */ /* 0x000fe40008011406 */
[----:B------:R-:W-:Y:S02]  /*3500*/  ULOP3.LUT UR13, UR13, 0x3fff, URZ, 0xc0, !UPT ;  /* 0x00003fff0d0d7892 */ /* 0x000fe4000f8ec0ff */
[----:B------:R-:W-:Y:S01]  /*3510*/  UISETP.LT.AND UP0, UPT, UR6, 0x1, UPT ;  /* 0x000000010600788c */ /* 0x000fe2000bf01270 */
[----:B------:R-:W-:Y:S01]  /*3520*/  UMOV UR36, 0x0 ;  /* 0x0000000000247882 */ /* 0x000fe20000000000 */
        /* <DEDUP_REMOVED lines=9> */
[----:B------:R-:W-:-:S02]  /*35c0*/  ULOP3.LUT UR12, UR12, 0x10000, URZ, 0xfc, !UPT ;  /* 0x000100000c0c7892 */ /* 0x000fc4000f8efcff */
[----:B------:R-:W-:Y:S02]  /*35d0*/  ULOP3.LUT UR13, UR13, 0x10000, URZ, 0xfc, !UPT ;  /* 0x000100000d0d7892 */ /* 0x000fe4000f8efcff */
[----:B------:R-:W-:Y:S01]  /*35e0*/  USEL UR20, UR6, 0x1, !UP0 ;  /* 0x0000000106147887 */ /* 0x000fe2000c000000 */
[----:B------:R-:W-:Y:S01]  /*35f0*/  UMOV UR26, 0x0 ;  /* 0x00000000001a7882 */ /* 0x000fe20000000000 */
[----:B------:R-:W-:Y:S01]  /*3600*/  UMOV UR27, 0x10200010 ;  /* 0x10200010001b7882 */ /* 0x000fe20000000000 */
[----:B------:R-:W-:Y:S01]  /*3610*/  UMOV UR24, 0x0 ;  /* 0x0000000000187882 */ /* 0x000fe20000000000 */
[----:B------:R-:W-:Y:S01]  /*3620*/  UMOV UR25, 0x10200010 ;  /* 0x1020001000197882 */ /* 0x000fe20000000000 */
[----:B------:R-:W-:Y:S01]  /*3630*/  UMOV UR22, 0x0 ;  /* 0x0000000000167882 */ /* 0x000fe20000000000 */
[----:B------:R-:W-:Y:S01]  /*3640*/  UMOV UR23, 0x10200010 ;  /* 0x1020001000177882 */ /* 0x000fe20000000000 */
[----:B-1----:R-:W-:Y:S02]  /*3650*/  R2UR UR21, R2 ;  /* 0x00000000021572ca */ /* 0x002fe400000e0000 */
[----:B------:R-:W-:-:S13]  /*3660*/  CS2R R2, SRZ ;  /* 0x0000000000027805 */ /* 0x000fda000001ff00 */
.L_x_73:
[C---:B------:R-:W-:Y:S02]  /*3670*/  LEA R0, R8.reuse, UR7, 0x3 ;  /* 0x0000000708007c11 */ /* 0x040fe4000f8e18ff */
[----:B------:R-:W-:Y:S02]  /*3680*/  SHF.L.U32 R4, R3, 0x1f, RZ ;  /* 0x0000001f03047819 */ /* 0x000fe400000006ff */
[----:B------:R-:W-:Y:S02]  /*3690*/  LEA R5, R8, UR7, 0x4 ;  /* 0x0000000708057c11 */ /* 0x000fe4000f8e20ff */
[----:B------:R-:W1:Y:S02]  /*36a0*/  SYNCS.PHASECHK.TRANS64.TRYWAIT P0, [R0+URZ+0x80], R4 ;  /* 0x00008004000075a7 */ /* 0x000e6400080011ff */
[----:B-1-3--:R-:W-:Y:S05]  /*36b0*/  @!P0 BRA `(.L_x_66) ;  /* 0x0000006400348947 */ /* 0x00afea0003800000 */
.L_x_164:
[----:B-1----:R-:W1:Y:S01]  /*36c0*/  LDS.128 R4, [R5+0x110] ;  /* 0x0001100005047984 */ /* 0x002e620000000c00 */
[----:B------:R-:W-:Y:S02]  /*36d0*/  VIADD R0, R0, 0x90 ;  /* 0x0000009000007836 */ /* 0x000fe40000000000 */
[----:B------:R-:W-:Y:S01]  /*36e0*/  VIADD R8, R8, 0x1 ;  /* 0x0000000108087836 */ /* 0x000fe20000000000 */
[----:B------:R-:W-:Y:S01]  /*36f0*/  @!PT LDS RZ, [RZ] ;  /* 0x00000000fffff984 */ /* 0x000fe20000000800 */
[----:B------:R-:W-:Y:S01]  /*3700*/  @!PT LDS RZ, [RZ] ;  /* 0x00000000fffff984 */ /* 0x000fe20000000800 */
[----:B------:R-:W-:Y:S01]  /*3710*/  @!PT LDS RZ, [RZ] ;  /* 0x00000000fffff984 */ /* 0x000fe20000000800 */
[----:B------:R-:W-:Y:S01]  /*3720*/  @!PT LDS RZ, [RZ] ;  /* 0x00000000fffff984 */ /* 0x000fe20000000800 */
[----:B------:R2:W-:Y:S06]  /*3730*/  MEMBAR.ALL.CTA ;  /* 0x0000000000007992 */ /* 0x0005ec0000008000 */
[----:B--2---:R-:W2:Y:S01]  /*3740*/  FENCE.VIEW.ASYNC.S ;  /* 0x00000000000073c6 */ /* 0x004ea20000000000 */
[----:B------:R-:W-:-:S04]  /*3750*/  PRMT R0, RZ, 0x654, R0 ;  /* 0x00000654ff007816 */ /* 0x000fc80000000000 */
[----:B--2---:R2:W-:Y:S01]  /*3760*/  SYNCS.ARRIVE.TRANS64.RED.A1T0 RZ, [R0+URZ], RZ ;  /* 0x000000ff00ff79a7 */ /* 0x0045e200081004ff */
[----:B-1----:R-:W-:Y:S01]  /*3770*/  LOP3.LUT P1, RZ, R6, 0x1, RZ, 0xc0, !PT ;  /* 0x0000000106ff7812 */ /* 0x002fe2000782c0ff */
[----:B--2---:R-:W-:-:S12]  /*3780*/  BRA.U UP2, `(.L_x_67) ;  /* 0x0000000502587547 */ /* 0x004fd8000b800000 */
[----:B------:R-:W1:Y:S01]  /*3790*/  LDCU UR8, c[0x0][0x38c] ;  /* 0x00007180ff0877ac */ /* 0x000e620008000800 */
[----:B------:R-:W-:Y:S02]  /*37a0*/  PLOP3.LUT P2, PT, PT, PT, PT, 0x80, 0x8 ;  /* 0x000000000008781c */ /* 0x000fe40003f4f070 */
[----:B------:R-:W-:Y:S01]  /*37b0*/  SHF.L.U32 R4, R9, 0x1f, RZ ;  /* 0x0000001f09047819 */ /* 0x000fe200000006ff */
[----:B-1----:R-:W-:Y:S02]  /*37c0*/  UISETP.GE.AND UP0, UPT, UR8, 0x1, UPT ;  /* 0x000000010800788c */ /* 0x002fe4000bf06270 */
[----:B------:R-:W-:-:S04]  /*37d0*/  ULEA UR8, UR19, UR7, 0x3 ;  /* 0x0000000713087291 */ /* 0x000fc8000f8e18ff */
[----:B------:R-:W-:-:S05]  /*37e0*/  PLOP3.LUT P0, PT, PT, PT, UP0, 0x80, 0x8 ;  /* 0x000000000008781c */ /* 0x000fca0003f0f008 */
[----:B------:R-:W-:-:S08]  /*37f0*/  @UP0 ULEA UR9, UR18, UR7, 0x3 ;  /* 0x0000000712090291 */ /* 0x000fd0000f8e18ff */
[----:B------:R-:W-:-:S04]  /*3800*/  @P0 SHF.L.U32 R0, R2, 0x1f, RZ ;  /* 0x0000001f02000819 */ /* 0x000fc800000006ff */
[----:B------:R1:W2:Y:S01]  /*3810*/  @P0 SYNCS.PHASECHK.TRANS64.TRYWAIT P2, [UR9], R0 ;  /* 0x00000000ff0005a7 */ /* 0x0002a20008041109 */
[----:B------:R-:W-:Y:S01]  /*3820*/  ULEA UR9, UR19, UR21, 0x7 ;  /* 0x0000001513097291 */ /* 0x000fe2000f8e38ff */
[----:B------:R-:W3:Y:S02]  /*3830*/  SYNCS.PHASECHK.TRANS64.TRYWAIT P0, [UR8+0xc0], R4 ;  /* 0x0000c004ff0075a7 */ /* 0x000ee40008001108 */
[----:B-123--:R-:W-:Y:S09]  /*3840*/  @!P0 BRA `(.L_x_68) ;  /* 0x0000006000e48947 */ /* 0x00eff20003800000 */
.L_x_166:
[----:B------:R-:W-:Y:S01]  /*3850*/  UMOV UR16, UR17 ;  /* 0x0000001100107c82 */ /* 0x000fe20008000000 */
[----:B------:R-:W-:Y:S05]  /*3860*/  BRA.U !UP0, `(.L_x_69) ;  /* 0x0000000508107547 */ /* 0x000fea000b800000 */
[----:B------:R-:W-:Y:S02]  /*3870*/  UIADD3 UR16, UPT, UPT, UR20, UR17, URZ ;  /* 0x0000001114107290 */ /* 0x000fe4000fffe0ff */
[----:B------:R-:W-:Y:S01]  /*3880*/  UPLOP3.LUT UP3, UPT, UPT, UPT, UPT, 0x40, 0x4 ;  /* 0x000000000004789c */ /* 0x000fe20003f6e870 */
[----:B------:R-:W-:Y:S01]  /*3890*/  UMOV UR15, UR6 ;  /* 0x00000006000f7c82 */ /* 0x000fe20008000000 */
[----:B------:R-:W-:-:S09]  /*38a0*/  UMOV UR58, UR18 ;  /* 0x00000012003a7c82 */ /* 0x000fd20008000000 */
.L_x_72:
[----:B--2---:R-:W-:Y:S01]  /*38b0*/  ULEA UR14, UR58, UR7, 0x3 ;  /* 0x000000073a0e7291 */ /* 0x004fe2000f8e18ff */
[----:B---3--:R-:W-:Y:S11]  /*38c0*/  @P2 BRA `(.L_x_70) ;  /* 0x00000000000c2947 */ /* 0x008ff60003800000 */
[----:B-1----:R-:W-:Y:S04]  /*38d0*/  SHF.L.U32 R4, R2, 0x1f, RZ ;  /* 0x0000001f02047819 */ /* 0x002fe800000006ff */
[----:B------:R-:W1:Y:S02]  /*38e0*/  SYNCS.PHASECHK.TRANS64.TRYWAIT P0, [UR14], R4 ;  /* 0x00000004ff0075a7 */ /* 0x000e64000800110e */
[----:B-1----:R-:W-:Y:S05]  /*38f0*/  @!P0 BRA `(.L_x_71) ;  /* 0x0000006000d08947 */ /* 0x002fea0003800000 */
.L_x_70:
[----:B------:R-:W-:Y:S01]  /*3900*/  UISETP.NE.AND UP0, UPT, UR15, 0x1, UPT ;  /* 0x000000010f00788c */ /* 0x000fe2000bf05270 */
[----:B------:R-:W-:Y:S01]  /*3910*/  PLOP3.LUT P2, PT, PT, PT, PT, 0x80, 0x8 ;  /* 0x000000000008781c */ /* 0x000fe20003f4f070 */
[----:B------:R-:W-:Y:S02]  /*3920*/  UIADD3 UR18, UPT, UPT, UR58, 0x1, URZ ;  /* 0x000000013a127890 */ /* 0x000fe4000fffe0ff */
[----:B------:R-:W-:Y:S02]  /*3930*/  ULEA UR68, UR58, UR13, 0xa ;  /* 0x0000000d3a447291 */ /* 0x000fe4000f8e50ff */
[----:B------:R-:W-:Y:S01]  /*3940*/  UISETP.NE.AND UP1, UPT, UR18, 0x3, UPT ;  /* 0x000000031200788c */ /* 0x000fe2000bf25270 */
[----:B------:R-:W-:Y:S01]  /*3950*/  PLOP3.LUT P0, PT, PT, PT, UP0, 0x80, 0x8 ;  /* 0x000000000008781c */ /* 0x000fe20003f0f008 */
[----:B------:R-:W-:Y:S02]  /*3960*/  ULEA UR66, UR58, UR12, 0xb ;  /* 0x0000000c3a427291 */ /* 0x000fe4000f8e58ff */
[----:B------:R-:W-:Y:S02]  /*3970*/  USEL UR39, URZ, 0x1, UP1 ;  /* 0x00000001ff277887 */ /* 0x000fe40008800000 */
[----:B------:R-:W-:Y:S02]  /*3980*/  USEL UR18, UR18, URZ, UP1 ;  /* 0x000000ff12127287 */ /* 0x000fe40008800000 */
[----:B------:R-:W-:Y:S02]  /*3990*/  UIADD3 UR64, UPT, UPT, UR68, 0x2, URZ ;  /* 0x0000000244407890 */ /* 0x000fe4000fffe0ff */
[----:B------:R-:W-:Y:S01]  /*39a0*/  @UP0 ULEA UR38, UR18, UR7, 0x3 ;  /* 0x0000000712260291 */ /* 0x000fe2000f8e18ff */
[----:B------:R-:W-:Y:S01]  /*39b0*/  LOP3.LUT R2, R2, UR39, RZ, 0x3c, !PT ;  /* 0x0000002702027c12 */ /* 0x000fe2000f8e3cff */
[----:B------:R-:W-:Y:S02]  /*39c0*/  UIADD3 UR62, UPT, UPT, UR66, 0x2, URZ ;  /* 0x00000002423e7890 */ /* 0x000fe4000fffe0ff */
[----:B------:R-:W-:Y:S01]  /*39d0*/  UIADD3 UR60, UPT, UPT, UR68, 0x4, URZ ;  /* 0x00000004443c7890 */ /* 0x000fe2000fffe0ff */
[----:B-1----:R-:W-:Y:S01]  /*39e0*/  @P0 SHF.L.U32 R0, R2, 0x1f, RZ ;  /* 0x0000001f02000819 */ /* 0x002fe200000006ff */
[----:B------:R-:W-:Y:S02]  /*39f0*/  UIADD3 UR58, UPT, UPT, UR66, 0x4, URZ ;  /* 0x00000004423a7890 */ /* 0x000fe4000fffe0ff */
[----:B------:R-:W-:Y:S01]  /*3a00*/  UIADD3 UR56, UPT, UPT, UR68, 0x6, URZ ;  /* 0x0000000644387890 */ /* 0x000fe2000fffe0ff */
[----:B------:R2:W3:Y:S01]  /*3a10*/  @P0 SYNCS.PHASECHK.TRANS64.TRYWAIT P2, [UR38], R0 ;  /* 0x00000000ff0005a7 */ /* 0x0004e20008041126 */
[----:B------:R-:W-:Y:S02]  /*3a20*/  UIADD3 UR54, UPT, UPT, UR66, 0x6, URZ ;  /* 0x0000000642367890 */ /* 0x000fe4000fffe0ff */
        /* <DEDUP_REMOVED lines=10> */
[----:B------:R-:W-:Y:S02]  /*3ad0*/  UIADD3 UR15, UPT, UPT, UR15, -0x1, URZ ;  /* 0xffffffff0f0f7890 */ /* 0x000fe4000fffe0ff */
[----:B------:R-:W-:Y:S01]  /*3ae0*/  UISETP.NE.AND UP0, UPT, UR17, UR16, UPT ;  /* 0x000000101100728c */ /* 0x000fe2000bf05270 */
[----:B------:R-:W-:Y:S01]  /*3af0*/  UMOV UR69, 0x40004040 ;  /* 0x4000404000457882 */ /* 0x000fe20000000000 */
[----:B------:R-:W-:Y:S01]  /*3b00*/  UMOV UR67, 0x40004040 ;  /* 0x4000404000437882 */ /* 0x000fe20000000000 */
[----:B------:R-:W-:Y:S01]  /*3b10*/  UMOV UR65, 0x40004040 ;  /* 0x4000404000417882 */ /* 0x000fe20000000000 */
[----:B------:R-:W-:Y:S01]  /*3b20*/  UTCHMMA.2CTA gdesc[UR66], gdesc[UR68], tmem[UR9], tmem[UR36], idesc[UR37], UP3 ;  /* 0x00ff2444420075ea */ /* 0x000fe20009a00009 */
[----:B------:R-:W-:Y:S01]  /*3b30*/  UPLOP3.LUT UP3, UPT, UPT, UPT, UPT, 0x80, 0x8 ;  /* 0x000000000008789c */ /* 0x000fe20003f6f070 */
[----:B------:R-:W-:Y:S01]  /*3b40*/  UMOV UR63, 0x40004040 ;  /* 0x40004040003f7882 */ /* 0x000fe20000000000 */
[----:B------:R-:W-:Y:S01]  /*3b50*/  UMOV UR61, 0x40004040 ;  /* 0x40004040003d7882 */ /* 0x000fe20000000000 */
[----:B------:R-:W-:Y:S01]  /*3b60*/  UTCHMMA.2CTA gdesc[UR62], gdesc[UR64], tmem[UR9], tmem[UR34], idesc[UR35], UPT ;  /* 0x00ff22403e0075ea */ /* 0x000fe2000ba00009 */
[----:B------:R-:W-:Y:S01]  /*3b70*/  UMOV UR59, 0x40004040 ;  /* 0x40004040003b7882 */ /* 0x000fe20000000000 */
[----:B------:R-:W-:Y:S01]  /*3b80*/  UMOV UR57, 0x40004040 ;  /* 0x4000404000397882 */ /* 0x000fe20000000000 */
[----:B------:R1:W-:Y:S01]  /*3b90*/  UTCHMMA.2CTA gdesc[UR58], gdesc[UR60], tmem[UR9], tmem[UR32], idesc[UR33], UPT ;  /* 0x00ff203c3a0075ea */ /* 0x0003e2000ba00009 */
        /* <DEDUP_REMOVED lines=11> */
[----:B------:R-:W-:Y:S01]  /*3c50*/  UMOV UR39, 0x40004040 ;  /* 0x4000404000277882 */ /* 0x000fe20000000000 */
[----:B------:R2:W-:Y:S01]  /*3c60*/  UTCHMMA.2CTA gdesc[UR42], gdesc[UR44], tmem[UR9], tmem[UR24], idesc[UR25], UPT ;  /* 0x00ff182c2a0075ea */ /* 0x0005e2000ba00009 */
[----:B------:R2:W-:Y:S01]  /*3c70*/  UTCHMMA.2CTA gdesc[UR38], gdesc[UR40], tmem[UR9], tmem[UR22], idesc[UR23], UPT ;  /* 0x00ff1628260075ea */ /* 0x0005e2000ba00009 */
[----:B------:R2:W-:Y:S01]  /*3c80*/  UTCBAR.2CTA.MULTICAST [UR14], URZ, UR11 ;  /* 0x000000ff0e0073e9 */ /* 0x0005e2000820080b */
[----:B-1----:R-:W-:Y:S01]  /*3c90*/  UMOV UR58, UR18 ;  /* 0x00000012003a7c82 */ /* 0x002fe20008000000 */
[----:B------:R-:W-:Y:S05]  /*3ca0*/  BRA.U UP0, `(.L_x_72) ;  /* 0xfffffffd00007547 */ /* 0x000fea000b83ffff */
.L_x_69:
[----:B------:R-:W-:Y:S01]  /*3cb0*/  UIADD3 UR8, UPT, UPT, UR8, 0xa0, URZ ;  /* 0x000000a008087890 */ /* 0x000fe2000fffe0ff */
[----:B------:R-:W-:-:S08]  /*3cc0*/  UMOV UR17, UR16 ;  /* 0x0000001000117c82 */ /* 0x000fd00008000000 */
[----:B------:R4:W-:Y:S01]  /*3cd0*/  UTCBAR.2CTA.MULTICAST [UR8], URZ, UR10 ;  /* 0x000000ff080073e9 */ /* 0x0009e2000820080a */
[----:B------:R-:W-:Y:S02]  /*3ce0*/  NOP ;  /* 0x0000000000007918 */ /* 0x000fe40000000000 */
.L_x_67:
[----:B------:R-:W-:Y:S01]  /*3cf0*/  UIADD3 UR19, UPT, UPT, UR19, 0x1, URZ ;  /* 0x0000000113137890 */ /* 0x000fe2000fffe0ff */
[----:B------:R-:W-:-:S03]  /*3d00*/  ISETP.NE.AND P0, PT, R8, 0x2, PT ;  /* 0x000000020800780c */ /* 0x000fc60003f05270 */
[----:B------:R-:W-:Y:S01]  /*3d10*/  UISETP.NE.AND UP0, UPT, UR19, 0x4, UPT ;  /* 0x000000041300788c */ /* 0x000fe2000bf05270 */
[----:B-12---:R-:W-:Y:S02]  /*3d20*/  SEL R0, RZ, 0x1, P0 ;  /* 0x00000001ff007807 */ /* 0x006fe40000000000 */
[----:B------:R-:W-:Y:S01]  /*3d30*/  SEL R8, R8, RZ, P0 ;  /* 0x000000ff08087207 */ /* 0x000fe20000000000 */
[----:B----4-:R-:W-:Y:S01]  /*3d40*/  USEL UR8, URZ, 0x1, UP0 ;  /* 0x00000001ff087887 */ /* 0x010fe20008000000 */
[----:B------:R-:W-:Y:S01]  /*3d50*/  LOP3.LUT R3, R3, R0, RZ, 0x3c, !PT ;  /* 0x0000000003037212 */ /* 0x000fe200078e3cff */
[----:B------:R-:W-:-:S04]  /*3d60*/  USEL UR19, UR19, URZ, UP0 ;  /* 0x000000ff13137287 */ /* 0x000fc80008000000 */
[----:B------:R-:W-:Y:S01]  /*3d70*/  LOP3.LUT R9, R9, UR8, RZ, 0x3c, !PT ;  /* 0x0000000809097c12 */ /* 0x000fe2000f8e3cff */
[----:B------:R-:W-:Y:S07]  /*3d80*/  @P1 BRA `(.L_x_73) ;  /* 0xfffffff800381947 */ /* 0x000fee000383ffff */
[----:B------:R-:W1:Y:S01]  /*3d90*/  S2UR UR6, SR_CgaCtaId ;  /* 0x00000000000679c3 */ /* 0x000e620000008800 */
[----:B------:R-:W-:Y:S01]  /*3da0*/  ELECT P0, URZ, PT ;  /* 0x0000000000ff782f */ /* 0x000fe20003800000 */
[----:B------:R-:W-:Y:S01]  /*3db0*/  HFMA2 R0, -RZ, RZ, 0, 5.9604644775390625e-08 ;  /* 0x00000001ff007431 */ /* 0x000fe200000001ff */
[----:B------:R-:W-:-:S05]  /*3dc0*/  UMOV UR8, 0x40 ;  /* 0x0000004000087882 */ /* 0x000fca0000000000 */
[----:B------:R-:W-:Y:S01]  /*3dd0*/  UVIRTCOUNT.DEALLOC.SMPOOL 0x80 ;  /* 0x000000800000784c */ /* 0x000fe20000000000 */
[----:B------:R-:W-:Y:S02]  /*3de0*/  UISETP.NE.AND UP0, UPT, UR5, URZ, UPT ;  /* 0x000000ff0500728c */ /* 0x000fe4000bf05270 */
[----:B-1----:R-:W-:-:S09]  /*3df0*/  ULEA UR6, UR6, UR8, 0x18 ;  /* 0x0000000806067291 */ /* 0x002fd2000f8ec0ff */
[----:B------:R1:W-:Y:S01]  /*3e00*/  @P0 STS.U8 [UR6+0x1c], R0 ;  /* 0x00001c00ff000988 */ /* 0x0003e20008000006 */
[----:B------:R-:W-:Y:S05]  /*3e10*/  BRA.U UP0, `(.L_x_74) ;  /* 0x0000000100a07547 */ /* 0x000fea000b800000 */
[----:B------:R-:W-:Y:S01]  /*3e20*/  UIADD3 UR5, UPT, UPT, UR7, 0xc0, URZ ;  /* 0x000000c007057890 */ /* 0x000fe2000fffe0ff */
[----:B------:R-:W-:-:S03]  /*3e30*/  SHF.L.U32 R2, R9, 0x1f, RZ ;  /* 0x0000001f09027819 */ /* 0x000fc600000006ff */
[----:B------:R-:W-:-:S09]  /*3e40*/  ULEA UR8, UR19, UR5, 0x3 ;  /* 0x0000000513087291 */ /* 0x000fd2000f8e18ff */
[----:B------:R-:W2:Y:S02]  /*3e50*/  SYNCS.PHASECHK.TRANS64.TRYWAIT P0, [UR8], R2 ;  /* 0x00000002ff0075a7 */ /* 0x000ea40008001108 */
[----:B--2---:R-:W-:Y:S05]  /*3e60*/  @!P0 BRA `(.L_x_75) ;  /* 0x0000005c008c8947 */ /* 0x004fea0003800000 */
.L_x_169:
[----:B------:R-:W-:-:S04]  /*3e70*/  UIADD3 UR9, UPT, UPT, UR19, 0x1, URZ ;  /* 0x0000000113097890 */ /* 0x000fc8000fffe0ff */
[----:B------:R-:W-:-:S04]  /*3e80*/  UISETP.NE.AND UP1, UPT, UR9, 0x4, UPT ;  /* 0x000000040900788c */ /* 0x000fc8000bf25270 */
[----:B------:R-:W-:Y:S02]  /*3e90*/  USEL UR10, URZ, 0x1, UP1 ;  /* 0x00000001ff0a7887 */ /* 0x000fe40008800000 */
[----:B------:R-:W-:-:S04]  /*3ea0*/  USEL UR9, UR9, URZ, UP1 ;  /* 0x000000ff09097287 */ /* 0x000fc80008800000 */
[----:B------:R-:W-:Y:S01]  /*3eb0*/  ULEA UR8, UR9, UR5, 0x3 ;  /* 0x0000000509087291 */ /* 0x000fe2000f8e18ff */
[----:B-1----:R-:W-:-:S04]  /*3ec0*/  LOP3.LUT R2, R9, UR10, RZ, 0x3c, !PT ;  /* 0x0000000a09027c12 */ /* 0x002fc8000f8e3cff */
[----:B------:R-:W-:-:S04]  /*3ed0*/  SHF.L.U32 R3, R2, 0x1f, RZ ;  /* 0x0000001f02037819 */ /* 0x000fc800000006ff */
[----:B------:R-:W1:Y:S02]  /*3ee0*/  SYNCS.PHASECHK.TRANS64.TRYWAIT P0, [UR8], R3 ;  /* 0x00000003ff0075a7 */ /* 0x000e640008001108 */
[----:B-1----:R-:W-:Y:S05]  /*3ef0*/  @!P0 BRA `(.L_x_76) ;  /* 0x0000005c00808947 */ /* 0x002fea0003800000 */
.L_x_171:
        /* <DEDUP_REMOVED lines=9> */
.L_x_173:
[----:B------:R-:W-:-:S04]  /*3f90*/  UIADD3 UR9, UPT, UPT, UR9, 0x1, URZ ;  /* 0x0000000109097890 */ /* 0x000fc8000fffe0ff */
[----:B------:R-:W-:-:S04]  /*3fa0*/  UISETP.NE.AND UP1, UPT, UR9, 0x4, UPT ;  /* 0x000000040900788c */ /* 0x000fc8000bf25270 */
[----:B------:R-:W-:Y:S02]  /*3fb0*/  USEL UR8, URZ, 0x1, UP1 ;  /* 0x00000001ff087887 */ /* 0x000fe40008800000 */
[----:B------:R-:W-:-:S04]  /*3fc0*/  USEL UR9, UR9, URZ, UP1 ;  /* 0x000000ff09097287 */ /* 0x000fc80008800000 */
[----:B------:R-:W-:Y:S01]  /*3fd0*/  ULEA UR9, UR9, UR5, 0x3 ;  /* 0x0000000509097291 */ /* 0x000fe2000f8e18ff */
[----:B------:R-:W-:-:S04]  /*3fe0*/  LOP3.LUT R2, R2, UR8, RZ, 0x3c, !PT ;  /* 0x0000000802027c12 */ /* 0x000fc8000f8e3cff */
[----:B------:R-:W-:Y:S01]  /*3ff0*/  SHF.L.U32 R2, R2, 0x1f, RZ ;  /* 0x0000001f02027819 */ /* 0x000fe200000006ff */
[----:B-1----:R-:W-:-:S04]  /*4000*/  IMAD.U32 R0, RZ, RZ, UR9 ;  /* 0x00000009ff007e24 */ /* 0x002fc8000f8e00ff */
[----:B------:R1:W2:Y:S03]  /*4010*/  SYNCS.PHASECHK.TRANS64.TRYWAIT P0, [R0+URZ], R2 ;  /* 0x00000002000075a7 */ /* 0x0002a600080011ff */
[----:B--2---:R-:W-:Y:S05]  /*4020*/  @!P0 NANOSLEEP.SYNCS 0x989680 ;  /* 0x009896800000895d */ /* 0x004fea0003900000 */
[----:B------:R-:W2:Y:S02]  /*4030*/  @!P0 SYNCS.PHASECHK.TRANS64 P0, [R0+URZ], R2 ;  /* 0x00000002000085a7 */ /* 0x000ea400080010ff */
[----:B--2---:R-:W-:Y:S05]  /*4040*/  @P0 BRA `(.L_x_78) ;  /* 0x0000000000200947 */ /* 0x004fea0003800000 */
.L_x_79:
[----:B--2---:R2:W4:Y:S02]  /*4050*/  SYNCS.PHASECHK.TRANS64.TRYWAIT P0, [R0+URZ], R2 ;  /* 0x00000002000075a7 */ /* 0x00452400080011ff */
[----:B----4-:R-:W-:Y:S05]  /*4060*/  @!P0 NANOSLEEP.SYNCS 0x989680 ;  /* 0x009896800000895d */ /* 0x010fea0003900000 */
[----:B------:R-:W4:Y:S02]  /*4070*/  @!P0 SYNCS.PHASECHK.TRANS64 P0, [R0+URZ], R2 ;  /* 0x00000002000085a7 */ /* 0x000f2400080010ff */
[----:B----4-:R-:W-:Y:S05]  /*4080*/  @!P0 BRA `(.L_x_79) ;  /* 0xfffffffc00f08947 */ /* 0x010fea000383ffff */
[----:B------:R-:W-:Y:S05]  /*4090*/  BRA `(.L_x_78) ;  /* 0x00000000000c7947 */ /* 0x000fea0003800000 */
.L_x_74:
[----:B------:R-:W-:-:S04]  /*40a0*/  UIADD3 UR5, UPT, UPT, UR7, 0x100, URZ ;  /* 0x0000010007057890 */ /* 0x000fc8000fffe0ff */
[----:B------:R-:W-:-:S09]  /*40b0*/  UPRMT UR5, UR4, 0x654, UR5 ;  /* 0x0000065404057896 */ /* 0x000fd20008000005 */
[----:B------:R-:W-:Y:S03]  /*40c0*/  SYNCS.ARRIVE.TRANS64.RED.A1T0 RZ, [UR5], RZ ;  /* 0x000000ffffff79a7 */ /* 0x000fe60008100405 */
.L_x_78:
[----:B-12---:R-:W-:Y:S01]  /*40d0*/  SHF.L.U32 R2, RZ, 0x1f, RZ ;  /* 0x0000001fff027819 */ /* 0x006fe200000006ff */
[----:B------:R-:W-:Y:S01]  /*40e0*/  UIADD3 UR5, UPT, UPT, UR7, 0x100, URZ ;  /* 0x0000010007057890 */ /* 0x000fe2000fffe0ff */
[----:B------:R-:W-:Y:S02]  /*40f0*/  PLOP3.LUT P0, PT, PT, PT, UP0, 0x80, 0x8 ;  /* 0x000000000008781c */ /* 0x000fe40003f0f008 */
[----:B------:R-:W1:Y:S02]  /*4100*/  SYNCS.PHASECHK.TRANS64.TRYWAIT P1, [UR7+0x100], R2 ;  /* 0x00010002ff0075a7 */ /* 0x000e640008021107 */
[----:B-1----:R-:W-:Y:S09]  /*4110*/  @!P1 BRA `(.L_x_80) ;  /* 0x0000005c00289947 */ /* 0x002ff20003800000 */
.L_x_175:
[----:B------:R-:W-:Y:S01]  /*4120*/  @!UP0 UPRMT UR5, UR4, 0x654, UR5 ;  /* 0x0000065404058896 */ /* 0x000fe20008000005 */
[----:B------:R-:W-:Y:S02]  /*4130*/  UMOV UR8, 0xffff ;  /* 0x0000ffff00087882 */ /* 0x000fe40000000000 */
[----:B------:R-:W-:-:S06]  /*4140*/  UMOV UR4, 0x1 ;  /* 0x0000000100047882 */ /* 0x000fcc0000000000 */
[----:B------:R-:W-:Y:S01]  /*4150*/  @!P0 SYNCS.ARRIVE.TRANS64.RED.A1T0 RZ, [UR5], RZ ;  /* 0x000000ffffff89a7 */ /* 0x000fe20008100405 */
[----:B------:R-:W-:Y:S01]  /*4160*/  NOP ;  /* 0x0000000000007918 */ /* 0x000fe20000000000 */
[----:B-1----:R-:W1:Y:S01]  /*4170*/  LDS R0, [UR6+0x14] ;  /* 0x00001406ff007984 */ /* 0x002e620008000800 */
[----:B------:R-:W-:-:S04]  /*4180*/  ULOP3.LUT UR5, UR21, 0xffff, URZ, 0xc0, !UPT ;  /* 0x0000ffff15057892 */ /* 0x000fc8000f8ec0ff */
[----:B------:R-:W-:-:S04]  /*4190*/  USHF.R.U32.HI UR5, URZ, 0x5, UR5 ;  /* 0x00000005ff057899 */ /* 0x000fc80008011605 */
[----:B------:R-:W-:Y:S02]  /*41a0*/  USHF.L.U32 UR8, UR8, UR5, URZ ;  /* 0x0000000508087299 */ /* 0x000fe400080006ff */
[----:B------:R-:W-:-:S04]  /*41b0*/  USHF.L.U32 UR4, UR4, UR5, URZ ;  /* 0x0000000504047299 */ /* 0x000fc800080006ff */
[----:B-1----:R-:W-:-:S04]  /*41c0*/  LOP3.LUT R0, R0, UR8, RZ, 0xc0, !PT ;  /* 0x0000000800007c12 */ /* 0x002fc8000f8ec0ff */
[----:B------:R-:W-:-:S13]  /*41d0*/  ISETP.NE.AND P0, PT, R0, UR8, PT ;  /* 0x0000000800007c0c */ /* 0x000fda000bf05270 */
[----:B------:R-:W-:Y:S05]  /*41e0*/  @P0 BRA `(.L_x_81) ;  /* 0x0000000000580947 */ /* 0x000fea0003800000 */
[----:B------:R-:W1:Y:S02]  /*41f0*/  LDS R0, [UR6+0x18] ;  /* 0x00001806ff007984 */ /* 0x000e640008000800 */
[----:B-1----:R-:W-:-:S04]  /*4200*/  LOP3.LUT R0, R0, UR4, RZ, 0xc0, !PT ;  /* 0x0000000400007c12 */ /* 0x002fc8000f8ec0ff */
[----:B------:R-:W-:-:S13]  /*4210*/  ISETP.NE.AND P0, PT, R0, UR4, PT ;  /* 0x0000000400007c0c */ /* 0x000fda000bf05270 */
[----:B------:R-:W-:Y:S05]  /*4220*/  @P0 BRA `(.L_x_82) ;  /* 0x00000000003c0947 */ /* 0x000fea0003800000 */
[----:B------:R-:W1:Y:S01]  /*4230*/  S2R R2, SR_LANEID ;  /* 0x0000000000027919 */ /* 0x000e620000000000 */
[----:B------:R-:W-:Y:S01]  /*4240*/  ULOP3.LUT UR8, URZ, UR8, URZ, 0x33, !UPT ;  /* 0x00000008ff087292 */ /* 0x000fe2000f8e33ff */
[----:B------:R-:W-:Y:S02]  /*4250*/  VOTEU.ANY UR7, UPT, PT ;  /* 0x0000000000077886 */ /* 0x000fe400038e0100 */
[----:B------:R-:W-:-:S03]  /*4260*/  UFLO.U32 UR7, UR7 ;  /* 0x00000007000772bd */ /* 0x000fc600080e0000 */
[----:B------:R-:W-:-:S04]  /*4270*/  IMAD.U32 R0, RZ, RZ, UR8 ;  /* 0x00000008ff007e24 */ /* 0x000fc8000f8e00ff */
[----:B------:R2:W4:Y:S02]  /*4280*/  REDUX UR5, R0 ;  /* 0x00000000000573c4 */ /* 0x0005240000000000 */
[----:B------:R1:W-:Y:S02]  /*4290*/  UTCATOMSWS.AND URZ, UR8 ;  /* 0x0000000800ff79e3 */ /* 0x0003e40008000000 */
[----:B-1----:R-:W-:Y:S02]  /*42a0*/  ISETP.EQ.U32.AND P0, PT, R2, UR7, PT ;  /* 0x0000000702007c0c */ /* 0x002fe4000bf02070 */
[----:B--2---:R-:W-:Y:S02]  /*42b0*/  LOP3.LUT R0, RZ, UR4, RZ, 0x33, !PT ;  /* 0x00000004ff007c12 */ /* 0x004fe4000f8e33ff */
[----:B----4-:R-:W-:Y:S02]  /*42c0*/  MOV R2, UR5 ;  /* 0x0000000500027c02 */ /* 0x010fe40008000f00 */
[----:B------:R-:W1:Y:S07]  /*42d0*/  REDUX UR4, R0 ;  /* 0x00000000000473c4 */ /* 0x000e6e0000000000 */
[----:B------:R2:W-:Y:S01]  /*42e0*/  @P0 ATOMS.AND RZ, [UR6+0x14], R2 ;  /* 0x00001402ffff098c */ /* 0x0005e2000a800006 */
[----:B-1----:R-:W-:-:S05]  /*42f0*/  IMAD.U32 R0, RZ, RZ, UR4 ;  /* 0x00000004ff007e24 */ /* 0x002fca000f8e00ff */
[----:B------:R2:W-:Y:S01]  /*4300*/  @P0 ATOMS.AND RZ, [UR6+0x18], R0 ;  /* 0x00001800ffff098c */ /* 0x0005e2000a800006 */
[----:B------:R-:W-:Y:S05]  /*4310*/  BRA `(.L_x_83) ;  /* 0x0000000000147947 */ /* 0x000fea0003800000 */
.L_x_82:
[----:B------:R-:W-:Y:S02]  /*4320*/  MOV R2, 0x4340 ;  /* 0x0000434000027802 */ /* 0x000fe40000000f00 */
[----:B---3-5:R-:W-:Y:S05]  /*4330*/  CALL.REL.NOINC `($__internal_0_$__cuda_sm10x_tcgen05_guardrail_trap_col_being_dealloced_not_returned_by_alloc) ;  /* 0x0000006000087944 */ /* 0x028fea0003c00000 */
[----:B------:R-:W-:Y:S05]  /*4340*/  BRA `(.L_x_83) ;  /* 0x0000000000087947 */ /* 0x000fea0003800000 */
.L_x_81:
[----:B------:R-:W-:Y:S02]  /*4350*/  MOV R2, 0x4370 ;  /* 0x0000437000027802 */ /* 0x000fe40000000f00 */
[----:B---3-5:R-:W-:Y:S05]  /*4360*/  CALL.REL.NOINC `($__internal_2_$__cuda_sm10x_tcgen05_guardrail_trap_unallocated_columns_being_dealloced) ;  /* 0x0000006000147944 */ /* 0x028fea0003c00000 */
.L_x_83:
[----:B------:R-:W-:Y:S01]  /*4370*/  NOP ;  /* 0x0000000000007918 */ /* 0x000fe20000000000 */
[----:B------:R-:W-:Y:S05]  /*4380*/  EXIT ;  /* 0x000000000000794d */ /* 0x000fea0003800000 */
.L_x_54:
[----:B------:R-:W-:-:S09]  /*4390*/  UISETP.NE.OR UP5, UPT, UR10, 0x3, !UP5 ;  /* 0x000000030a00788c */ /* 0x000fd2000efa5670 */
[----:B------:R-:W-:Y:S05]  /*43a0*/  BRA.U UP5, `(.L_x_84) ;  /* 0x0000001105087547 */ /* 0x000fea000b800000 */
[----:B------:R-:W1:Y:S01]  /*43b0*/  LDC R0, c[0x0][0xb30] ;  /* 0x0002cc00ff007b82 */ /* 0x000e620000000800 */
[----:B------:R-:W2:Y:S01]  /*43c0*/  LDCU.64 UR8, c[0x0][0x888] ;  /* 0x00011100ff0877ac */ /* 0x000ea20008000a00 */
[----:B------:R-:W-:Y:S02]  /*43d0*/  HFMA2 R27, -RZ, RZ, 0, 0 ;  /* 0x00000000ff1b7431 */ /* 0x000fe400000001ff */
[----:B------:R-:W-:Y:S01]  /*43e0*/  IMAD.MOV.U32 R29, RZ, RZ, 0x1 ;  /* 0x00000001ff1d7424 */ /* 0x000fe200078e00ff */
[----:B------:R-:W-:Y:S01]  /*43f0*/  MOV R25, 0x2000 ;  /* 0x0000200000197802 */ /* 0x000fe20000000f00 */
[----:B------:R-:W3:Y:S01]  /*4400*/  LDCU.64 UR4, c[0x0][0x890] ;  /* 0x00011200ff0477ac */ /* 0x000ee20008000a00 */
[----:B------:R-:W-:Y:S01]  /*4410*/  IMAD.MOV.U32 R28, RZ, RZ, RZ ;  /* 0x000000ffff1c7224 */ /* 0x000fe200078e00ff */
[----:B------:R-:W4:Y:S01]  /*4420*/  LDC R24, c[0x0][0x370] ;  /* 0x0000dc00ff187b82 */ /* 0x000f220000000800 */
[----:B------:R-:W-:Y:S01]  /*4430*/  UMOV UR6, 0x400 ;  /* 0x0000040000067882 */ /* 0x000fe20000000000 */
[----:B------:R-:W-:-:S02]  /*4440*/  UPLOP3.LUT UP1, UPT, UPT, UPT, UPT, 0x40, 0x4 ;  /* 0x000000000004789c */ /* 0x000fc40003f2e870 */
[----:B------:R-:W-:-:S04]  /*4450*/  ULEA UR6, UR37, UR6, 0x18 ;  /* 0x0000000625067291 */ /* 0x000fc8000f8ec0ff */
[----:B------:R-:W4:Y:S01]  /*4460*/  LDC R3, c[0x0][0xb0c] ;  /* 0x0002c300ff037b82 */ /* 0x000f220000000800 */
[----:B------:R-:W-:Y:S02]  /*4470*/  UIADD3 UR13, UPT, UPT, UR6, 0x48, URZ ;  /* 0x00000048060d7890 */ /* 0x000fe4000fffe0ff */
[----:B--2---:R-:W-:Y:S02]  /*4480*/  UISETP.NE.U32.AND UP2, UPT, UR8, URZ, UPT ;  /* 0x000000ff0800728c */ /* 0x004fe4000bf45070 */
[----:B------:R-:W-:Y:S02]  /*4490*/  UIADD3 UR33, UPT, UPT, UR6, 0x30, URZ ;  /* 0x0000003006217890 */ /* 0x000fe4000fffe0ff */
[----:B---3--:R-:W-:Y:S01]  /*44a0*/  UISETP.NE.U32.AND UP3, UPT, UR4, URZ, UPT ;  /* 0x000000ff0400728c */ /* 0x008fe2000bf65070 */
[----:B------:R-:W2:Y:S01]  /*44b0*/  LDC R18, c[0x0][0xb20] ;  /* 0x0002c800ff127b82 */ /* 0x000ea20000000800 */
[----:B-1----:R-:W-:Y:S01]  /*44c0*/  ISETP.NE.AND P1, PT, R0, 0x1, PT ;  /* 0x000000010000780c */ /* 0x002fe20003f25270 */
[----:B------:R-:W-:-:S02]  /*44d0*/  UISETP.NE.AND.EX UP2, UPT, UR9, URZ, UPT, UP2 ;  /* 0x000000ff0900728c */ /* 0x000fc4000bf45320 */
[----:B------:R-:W-:Y:S02]  /*44e0*/  UIADD3 UR25, UPT, UPT, UR6, 0x38, URZ ;  /* 0x0000003806197890 */ /* 0x000fe4000fffe0ff */
[----:B------:R-:W-:Y:S02]  /*44f0*/  UIADD3 UR17, UPT, UPT, UR6, 0x40, URZ ;  /* 0x0000004006117890 */ /* 0x000fe4000fffe0ff */
[----:B------:R-:W1:Y:S01]  /*4500*/  LDC.64 R30, c[0x0][0x348] ;  /* 0x0000d200ff1e7b82 */ /* 0x000e620000000a00 */
[----:B------:R-:W-:Y:S02]  /*4510*/  UPRMT UR13, UR37, 0x654, UR13 ;  /* 0x00000654250d7896 */ /* 0x000fe4000800000d */
[----:B------:R-:W-:-:S05]  /*4520*/  UISETP.NE.AND.EX UP3, UPT, UR5, URZ, UPT, UP3 ;  /* 0x000000ff0500728c */ /* 0x000fca000bf65330 */
[----:B------:R-:W3:Y:S08]  /*4530*/  LDC.64 R16, c[0x0][0xb10] ;  /* 0x0002c400ff107b82 */ /* 0x000ef00000000a00 */
[----:B------:R-:W1:Y:S08]  /*4540*/  LDC.64 R6, c[0x0][0xb18] ;  /* 0x0002c600ff067b82 */ /* 0x000e700000000a00 */
[----:B------:R-:W1:Y:S08]  /*4550*/  LDC.64 R4, c[0x0][0xb28] ;  /* 0x0002ca00ff047b82 */ /* 0x000e700000000a00 */
[----:B--2-4-:R-:W1:Y:S02]  /*4560*/  LDC R19, c[0x0][0x374] ;  /* 0x0000dd00ff137b82 */ /* 0x014e640000000800 */
.L_x_95:
[C---:B------:R-:W-:Y:S02]  /*4570*/  LEA R0, R28.reuse, UR6, 0x3 ;  /* 0x000000061c007c11 */ /* 0x040fe4000f8e18ff */
[----:B------:R-:W-:Y:S02]  /*4580*/  SHF.L.U32 R2, R27, 0x1f, RZ ;  /* 0x0000001f1b027819 */ /* 0x000fe400000006ff */
[----:B------:R-:W-:Y:S02]  /*4590*/  LEA R20, R28, UR6, 0x4 ;  /* 0x000000061c147c11 */ /* 0x000fe4000f8e20ff */
[----:B--2---:R-:W2:Y:S02]  /*45a0*/  SYNCS.PHASECHK.TRANS64.TRYWAIT P0, [R0+URZ+0x80], R2 ;  /* 0x00008002000075a7 */ /* 0x004ea400080011ff */
[----:B--2---:R-:W-:Y:S05]  /*45b0*/  @!P0 BRA `(.L_x_85) ;  /* 0x0000005800188947 */ /* 0x004fea0003800000 */
.L_x_176:
[----:B------:R-:W-:Y:S01]  /*45c0*/  ISETP.GE.AND P0, PT, R40, 0x1, PT ;  /* 0x000000012800780c */ /* 0x000fe20003f06270 */
[----:B------:R-:W4:Y:S01]  /*45d0*/  LDS.128 R20, [R20+0x110] ;  /* 0x0001100014147984 */ /* 0x000f220000000c00 */
[----:B--2---:R-:W-:Y:S01]  /*45e0*/  VIADD R0, R0, 0x90 ;  /* 0x0000009000007836 */ /* 0x004fe20000000000 */
[----:B------:R-:W-:Y:S01]  /*45f0*/  @!PT LDS RZ, [RZ] ;  /* 0x00000000fffff984 */ /* 0x000fe20000000800 */
[----:B------:R-:W-:Y:S01]  /*4600*/  @!PT LDS RZ, [RZ] ;  /* 0x00000000fffff984 */ /* 0x000fe20000000800 */
[----:B------:R-:W-:Y:S01]  /*4610*/  @!PT LDS RZ, [RZ] ;  /* 0x00000000fffff984 */ /* 0x000fe20000000800 */
[----:B------:R-:W-:Y:S01]  /*4620*/  @!PT LDS RZ, [RZ] ;  /* 0x00000000fffff984 */ /* 0x000fe20000000800 */
[----:B------:R2:W-:Y:S06]  /*4630*/  MEMBAR.ALL.CTA ;  /* 0x0000000000007992 */ /* 0x0005ec0000008000 */
[----:B--2---:R-:W2:Y:S01]  /*4640*/  FENCE.VIEW.ASYNC.S ;  /* 0x00000000000073c6 */ /* 0x004ea20000000000 */
[----:B------:R-:W-:Y:S04]  /*4650*/  PRMT R0, RZ, 0x654, R0 ;  /* 0x00000654ff007816 */ /* 0x000fe80000000000 */
[----:B--2---:R2:W-:Y:S01]  /*4660*/  SYNCS.ARRIVE.TRANS64.RED.A1T0 RZ, [R0+URZ], RZ ;  /* 0x000000ff00ff79a7 */ /* 0x0045e200081004ff */
[----:B----4-:R-:W-:Y:S11]  /*4670*/  LOP3.LUT P3, RZ, R22, 0x1, RZ, 0xc0, !PT ;  /* 0x0000000116ff7812 */ /* 0x010ff6000786c0ff */
[----:B------:R-:W-:Y:S02]  /*4680*/  @!UPT UIADD3 URZ, UPT, UPT, URZ, URZ, URZ ;  /* 0x000000fffffff290 */ /* 0x000fe4000fffe0ff */
[----:B------:R-:W-:Y:S02]  /*4690*/  @P3 MOV R11, R20 ;  /* 0x00000014000b3202 */ /* 0x000fe40000000f00 */
[----:B------:R-:W-:Y:S01]  /*46a0*/  @P3 LOP3.LUT R10, R21, 0xffff, RZ, 0xc0, !PT ;  /* 0x0000ffff150a3812 */ /* 0x000fe200078ec0ff */
[----:B--2---:R-:W-:Y:S06]  /*46b0*/  @!P0 BRA `(.L_x_86) ;  /* 0x0000000000a48947 */ /* 0x004fec0003800000 */
[-C--:B-1----:R-:W-:Y:S01]  /*46c0*/  IMAD.HI.U32 R0, R19, R7.reuse, RZ ;  /* 0x0000000713007227 */ /* 0x082fe200078e00ff */
[----:B------:R-:W-:Y:S02]  /*46d0*/  ISETP.NE.AND P0, PT, R6, 0x1, PT ;  /* 0x000000010600780c */ /* 0x000fe40003f05270 */
[----:B------:R-:W-:Y:S01]  /*46e0*/  ISETP.NE.AND P2, PT, R40, 0x1, PT ;  /* 0x000000012800780c */ /* 0x000fe20003f45270 */
[----:B---3--:R-:W-:Y:S01]  /*46f0*/  IMAD.HI.U32 R9, R24, R16, RZ ;  /* 0x0000001018097227 */ /* 0x008fe200078e00ff */
[----:B------:R-:W-:Y:S02]  /*4700*/  SHF.R.U32.HI R0, RZ, R18, R0 ;  /* 0x00000012ff007219 */ /* 0x000fe40000011600 */
[----:B------:R-:W-:Y:S01]  /*4710*/  ISETP.NE.AND P4, PT, R3, 0x1, PT ;  /* 0x000000010300780c */ /* 0x000fe20003f85270 */
[----:B------:R-:W-:Y:S01]  /*4720*/  IMAD.HI.U32 R13, R10, R7, RZ ;  /* 0x000000070a0d7227 */ /* 0x000fe200078e00ff */
[----:B------:R-:W-:Y:S02]  /*4730*/  SHF.R.U32.HI R9, RZ, R17, R9 ;  /* 0x00000011ff097219 */ /* 0x000fe40000011609 */
[----:B------:R-:W-:Y:S01]  /*4740*/  SEL R0, R19, R0, !P0 ;  /* 0x0000000013007207 */ /* 0x000fe20004000000 */
[----:B------:R-:W-:Y:S01]  /*4750*/  IMAD.HI.U32 R12, R11, R16, RZ ;  /* 0x000000100b0c7227 */ /* 0x000fe200078e00ff */
[----:B------:R-:W-:Y:S03]  /*4760*/  SEL R9, R24, R9, !P4 ;  /* 0x0000000918097207 */ /* 0x000fe60006000000 */
[-C--:B------:R-:W-:Y:S01]  /*4770*/  IMAD.HI.U32 R8, R0, R4.reuse, RZ ;  /* 0x0000000400087227 */ /* 0x080fe200078e00ff */
[----:B------:R-:W-:Y:S03]  /*4780*/  SHF.R.U32.HI R12, RZ, R17, R12 ;  /* 0x00000011ff0c7219 */ /* 0x000fe6000001160c */
[----:B------:R-:W-:Y:S01]  /*4790*/  IMAD.HI.U32 R2, R9, R4, RZ ;  /* 0x0000000409027227 */ /* 0x000fe200078e00ff */
[-C--:B------:R-:W-:Y:S02]  /*47a0*/  @P2 SHF.R.U32.HI R0, RZ, R5.reuse, R8 ;  /* 0x00000005ff002219 */ /* 0x080fe40000011608 */
[----:B------:R-:W-:Y:S02]  /*47b0*/  SHF.R.U32.HI R8, RZ, R18, R13 ;  /* 0x00000012ff087219 */ /* 0x000fe4000001160d */
[----:B------:R-:W-:Y:S01]  /*47c0*/  @P2 SHF.R.U32.HI R9, RZ, R5, R2 ;  /* 0x00000005ff092219 */ /* 0x000fe20000011602 */
[----:B------:R-:W-:Y:S01]  /*47d0*/  IMAD R0, R40, R0, RZ ;  /* 0x0000000028007224 */ /* 0x000fe200078e02ff */
[----:B------:R-:W-:Y:S02]  /*47e0*/  SEL R8, R10, R8, !P0 ;  /* 0x000000080a087207 */ /* 0x000fe40004000000 */
[----:B------:R-:W-:Y:S01]  /*47f0*/  SEL R2, R11, R12, !P4 ;  /* 0x0000000c0b027207 */ /* 0x000fe20006000000 */
[----:B------:R-:W-:Y:S01]  /*4800*/  IMAD R12, R40, R9, RZ ;  /* 0x00000009280c7224 */ /* 0x000fe200078e02ff */
[C---:B------:R-:W-:Y:S01]  /*4810*/  ISETP.GE.AND P0, PT, R8.reuse, R0, PT ;  /* 0x000000000800720c */ /* 0x040fe20003f06270 */
[----:B------:R-:W-:Y:S03]  /*4820*/  IMAD.HI.U32 R0, R8, R4, RZ ;  /* 0x0000000408007227 */ /* 0x000fe600078e00ff */
[----:B------:R-:W-:Y:S02]  /*4830*/  ISETP.GE.OR P0, PT, R2, R12, P0 ;  /* 0x0000000c0200720c */ /* 0x000fe40000706670 */
[-C--:B------:R-:W-:Y:S04]  /*4840*/  SHF.R.U32.HI R0, RZ, R5.reuse, R0 ;  /* 0x00000005ff007219 */ /* 0x080fe80000011600 */
[----:B------:R-:W-:Y:S05]  /*4850*/  SEL R13, R8, R0, !P2 ;  /* 0x00000000080d7207 */ /* 0x000fea0005000000 */
[----:B------:R-:W-:Y:S02]  /*4860*/  IMAD.MOV R12, RZ, RZ, -R13 ;  /* 0x000000ffff0c7224 */ /* 0x000fe400078e0a0d */
[----:B------:R-:W-:Y:S04]  /*4870*/  @!P0 IMAD.HI.U32 R0, R2, R4, RZ ;  /* 0x0000000402008227 */ /* 0x000fe800078e00ff */
[----:B------:R-:W-:Y:S01]  /*4880*/  IMAD R12, R40, R12, R8 ;  /* 0x0000000c280c7224 */ /* 0x000fe200078e0208 */
[----:B------:R-:W-:Y:S04]  /*4890*/  @!P0 SHF.R.U32.HI R0, RZ, R5, R0 ;  /* 0x00000005ff008219 */ /* 0x000fe80000011600 */
[----:B------:R-:W-:Y:S04]  /*48a0*/  @!P0 SEL R0, R2, R0, !P2 ;  /* 0x0000000002008207 */ /* 0x000fe80005000000 */
[----:B------:R-:W-:Y:S01]  /*48b0*/  @!P0 IADD3 R13, PT, PT, R13, -R0, RZ ;  /* 0x800000000d0d8210 */ /* 0x000fe20007ffe0ff */
[----:B------:R-:W-:Y:S01]  /*48c0*/  @!P0 IMAD R0, R9, R12, R0 ;  /* 0x0000000c09008224 */ /* 0x000fe200078e0200 */
[----:B------:R-:W-:Y:S01]  /*48d0*/  IADD3 R9, PT, PT, -R8, RZ, RZ ;  /* 0x000000ff08097210 */ /* 0x000fe20007ffe1ff */
[--C-:B------:R-:W-:Y:S02]  /*48e0*/  IMAD.MOV R12, RZ, RZ, -R2.reuse ;  /* 0x000000ffff0c7224 */ /* 0x100fe400078e0a02 */
[----:B------:R-:W-:Y:S02]  /*48f0*/  @!P0 IMAD R8, R13, R40, R2 ;  /* 0x000000280d088224 */ /* 0x000fe400078e0202 */
[----:B------:R-:W-:Y:S02]  /*4900*/  @!P0 IMAD.MOV.U32 R2, RZ, RZ, R0 ;  /* 0x000000ffff028224 */ /* 0x000fe400078e0000 */
[----:B------:R-:W-:Y:S02]  /*4910*/  IMAD R11, R3, R12, R11 ;  /* 0x0000000c030b7224 */ /* 0x000fe400078e020b */
[----:B------:R-:W-:Y:S02]  /*4920*/  IMAD R10, R6, R9, R10 ;  /* 0x00000009060a7224 */ /* 0x000fe400078e020a */
[----:B------:R-:W-:Y:S02]  /*4930*/  IMAD R11, R2, R3, R11 ;  /* 0x00000003020b7224 */ /* 0x000fe400078e020b */
[----:B------:R-:W-:Y:S02]  /*4940*/  IMAD R10, R8, R6, R10 ;  /* 0x00000006080a7224 */ /* 0x000fe400078e020a */
.L_x_86:
[----:B------:R-:W-:Y:S05]  /*4950*/  BRA.U UP1, `(.L_x_87) ;  /* 0x0000000101107547 */ /* 0x000fea000b800000 */
[----:B------:R-:W-:Y:S04]  /*4960*/  MOV R2, UR7 ;  /* 0x0000000700027c02 */ /* 0x000fe80008000f00 */
[----:B------:R-:W-:Y:S04]  /*4970*/  SHF.L.U32 R2, R2, 0x1f, RZ ;  /* 0x0000001f02027819 */ /* 0x000fe800000006ff */
[----:B------:R-:W2:Y:S02]  /*4980*/  SYNCS.PHASECHK.TRANS64.TRYWAIT P0, [UR6+0x78], R2 ;  /* 0x00007802ff0075a7 */ /* 0x000ea40008001106 */
[----:B--2---:R-:W-:Y:S05]  /*4990*/  @!P0 BRA `(.L_x_88) ;  /* 0x0000005400348947 */ /* 0x004fea0003800000 */
.L_x_87:
[----:B------:R-:W-:Y:S02]  /*49a0*/  R2UR UR35, R14 ;  /* 0x000000000e2372ca */ /* 0x000fe400000e0000 */
[----:B------:R-:W-:Y:S02]  /*49b0*/  R2UR UR34, R15 ;  /* 0x000000000f2272ca */ /* 0x000fe400000e0000 */
[----:B------:R-:W-:Y:S02]  /*49c0*/  ISETP.NE.U32.AND P2, PT, RZ, UR4, PT ;  /* 0x00000004ff007c0c */ /* 0x000fe4000bf45070 */
[----:B------:R-:W-:Y:S02]  /*49d0*/  SHF.L.U32 R14, R29, 0x1f, RZ ;  /* 0x0000001f1d0e7819 */ /* 0x000fe400000006ff */
[----:B------:R-:W-:Y:S05]  /*49e0*/  ISETP.NE.AND.EX P2, PT, RZ, UR5, PT, P2 ;  /* 0x00000005ff007c0c */ /* 0x000fea000bf45320 */
[----:B------:R-:W-:Y:S02]  /*49f0*/  USHF.L.U32 UR35, UR35, 0x7, URZ ;  /* 0x0000000723237899 */ /* 0x000fe400080006ff */
[----:B------:R-:W-:Y:S01]  /*4a00*/  USHF.L.U32 UR34, UR34, 0x7, URZ ;  /* 0x0000000722227899 */ /* 0x000fe200080006ff */
[----:B------:R-:W-:Y:S11]  /*4a10*/  BRA.U !UP3, `(.L_x_89) ;  /* 0x000000010b347547 */ /* 0x000ff6000b800000 */
[----:B------:R-:W-:Y:S01]  /*4a20*/  UPLOP3.LUT UP0, UPT, UPT, UPT, UP2, 0x80, 0x8 ;  /* 0x000000000008789c */ /* 0x000fe20003f0f020 */
[----:B--2---:R-:W-:Y:S02]  /*4a30*/  HFMA2 R0, -RZ, RZ, 0, 5.9604644775390625e-08 ;  /* 0x00000001ff007431 */ /* 0x004fe400000001ff */
[----:B------:R-:W-:Y:S03]  /*4a40*/  IMAD.MOV.U32 R92, RZ, RZ, 0x1 ;  /* 0x00000001ff5c7424 */ /* 0x000fe600078e00ff */
[----:B------:R-:W-:Y:S05]  /*4a50*/  PLOP3.LUT P0, PT, PT, PT, UP0, 0x80, 0x8 ;  /* 0x000000000008781c */ /* 0x000fea0003f0f008 */
[----:B------:R-:W2:Y:S01]  /*4a60*/  @UP0 LDCU.64 UR10, c[0x0][0x888] ;  /* 0x00011100ff0a07ac */ /* 0x000ea20008000a00 */
[----:B------:R-:W-:Y:S07]  /*4a70*/  @UP0 UIMAD UR8, UR36, UR4, URZ ;  /* 0x00000004240802a4 */ /* 0x000fee000f8e02ff */
[----:B------:R-:W-:Y:S01]  /*4a80*/  @!P0 PRMT R92, R0, 0x7610, R92 ;  /* 0x00007610005c8816 */ /* 0x000fe2000000005c */
[----:B--2---:R-:W-:Y:S03]  /*4a90*/  @UP0 UIMAD.WIDE UR10, UR8, 0x4, UR10 ;  /* 0x00000004080a08a5 */ /* 0x004fe6000f8e020a */
[----:B------:R-:W2:Y:S03]  /*4aa0*/  @!UP0 LDCU UR8, c[0x0][0x880] ;  /* 0x00011000ff0887ac */ /* 0x000ea60008000800 */
[----:B------:R-:W-:Y:S01]  /*4ab0*/  IMAD.U32 R8, RZ, RZ, UR10 ;  /* 0x0000000aff087e24 */ /* 0x000fe2000f8e00ff */
[----:B------:R-:W-:Y:S05]  /*4ac0*/  MOV R9, UR11 ;  /* 0x0000000b00097c02 */ /* 0x000fea0008000f00 */
[----:B-----5:R4:W5:Y:S02]  /*4ad0*/  @P0 LDG.E R49, desc[UR46][R8.64] ;  /* 0x0000002e08310981 */ /* 0x020964000c1e1900 */
[----:B--2-4-:R-:W-:Y:S07]  /*4ae0*/  @!P0 IMAD.U32 R49, RZ, RZ, UR8 ;  /* 0x00000008ff318e24 */ /* 0x014fee000f8e00ff */
.L_x_89:
[----:B-----5:R-:W-:Y:S01]  /*4af0*/  @!P2 FSETP.EQ.AND P0, PT, R49, RZ, PT ;  /* 0x000000ff3100a20b */ /* 0x020fe20003f02000 */
[----:B------:R-:W-:Y:S01]  /*4b00*/  @!UPT UIADD3 URZ, UPT, UPT, URZ, URZ, URZ ;  /* 0x000000fffffff290 */ /* 0x000fe2000fffe0ff */
[----:B------:R-:W-:Y:S11]  /*4b10*/  @!P2 BRA `(.L_x_90) ;  /* 0x000000000014a947 */ /* 0x000ff60003800000 */
[----:B------:R-:W-:Y:S02]  /*4b20*/  LOP3.LUT P2, RZ, R92, 0xff, RZ, 0xc0, !PT ;  /* 0x000000ff5cff7812 */ /* 0x000fe4000784c0ff */
[----:B------:R-:W-:Y:S04]  /*4b30*/  PLOP3.LUT P0, PT, PT, PT, UP0, 0x80, 0x8 ;  /* 0x000000000008781c */ /* 0x000fe80003f0f008 */
[----:B------:R-:W-:Y:S07]  /*4b40*/  PLOP3.LUT P0, PT, P0, PT, PT, 0x8, 0x80 ;  /* 0x000000000080781c */ /* 0x000fee000070e170 */
[----:B------:R-:W-:Y:S11]  /*4b50*/  @P2 FSETP.EQ.AND P0, PT, R49, RZ, PT ;  /* 0x000000ff3100220b */ /* 0x000ff60003f02000 */
[----:B------:R-:W-:Y:S02]  /*4b60*/  @!UPT UIADD3 URZ, UPT, UPT, URZ, URZ, URZ ;  /* 0x000000fffffff290 */ /* 0x000fe4000fffe0ff */
.L_x_90:
[----:B------:R-:W4:Y:S01]  /*4b70*/  SYNCS.PHASECHK.TRANS64.TRYWAIT P2, [UR6+0x50], R14 ;  /* 0x0000500eff0075a7 */ /* 0x000f220008041106 */
[----:B------:R-:W-:Y:S04]  /*4b80*/  ELECT P4, URZ, PT ;  /* 0x0000000000ff782f */ /* 0x000fe80003880000 */
[----:B------:R-:W-:Y:S11]  /*4b90*/  PLOP3.LUT P4, PT, P0, P4, PT, 0xf2, 0x2f ;  /* 0x00000000002f781c */ /* 0x000ff60000789e72 */
[----:B------:R-:W-:Y:S02]  /*4ba0*/  @!UPT UIADD3 URZ, UPT, UPT, URZ, URZ, URZ ;  /* 0x000000fffffff290 */ /* 0x000fe4000fffe0ff */
[----:B-1----:R-:W-:Y:S05]  /*4bb0*/  @!P4 IADD3 R8, P0, PT, R30, 0x580, RZ ;  /* 0x000005801e08c810 */ /* 0x002fea0007f1e0ff */
[----:B--2---:R-:W-:Y:S01]  /*4bc0*/  @!P4 IMAD.X R2, RZ, RZ, R31, P0 ;  /* 0x000000ffff02c224 */ /* 0x004fe200000e061f */
[----:B----4-:R-:W-:Y:S07]  /*4bd0*/  @!P2 BRA `(.L_x_91) ;  /* 0x0000005000bca947 */ /* 0x010fee0003800000 */
.L_x_179:
[----:B------:R-:W-:Y:S01]  /*4be0*/  @!P4 R2UR UR8, R2 ;  /* 0x000000000208c2ca */ /* 0x000fe200000e0000 */
[----:B------:R-:W-:Y:S01]  /*4bf0*/  VOTEU.ALL UP1, P4 ;  /* 0x0000000000ff7886 */ /* 0x000fe20002020000 */
[----:B------:R-:W-:Y:S01]  /*4c00*/  @!P4 R2UR UR9, R8 ;  /* 0x000000000809c2ca */ /* 0x000fe200000e0000 */
[----:B-1----:R-:W-:Y:S01]  /*4c10*/  @!P4 IMAD.MOV.U32 R0, RZ, RZ, 0x2000 ;  /* 0x00002000ff00c424 */ /* 0x002fe200078e00ff */
[----:B------:R-:W-:Y:S01]  /*4c20*/  UMOV UR10, 0x0 ;  /* 0x00000000000a7882 */ /* 0x000fe20000000000 */
[----:B------:R-:W-:Y:S01]  /*4c30*/  UMOV UR11, 0x10000000 ;  /* 0x10000000000b7882 */ /* 0x000fe20000000000 */
[----:B------:R-:W-:Y:S01]  /*4c40*/  @!UP1 UIADD3 UR32, UPT, UPT, UR6, 0x200, URZ ;  /* 0x0000020006209890 */ /* 0x000fe2000fffe0ff */
[----:B------:R-:W-:Y:S06]  /*4c50*/  VOTEU.ALL UP1, P4 ;  /* 0x0000000000ff7886 */ /* 0x000fec0002020000 */
[----:B------:R-:W-:Y:S01]  /*4c60*/  IMAD.U32 R9, RZ, RZ, UR8 ;  /* 0x00000008ff097e24 */ /* 0x000fe2000f8e00ff */
[----:B------:R-:W-:Y:S01]  /*4c70*/  UPRMT UR8, UR37, 0x654, UR33 ;  /* 0x0000065425087896 */ /* 0x000fe20008000021 */
[----:B------:R-:W-:Y:S03]  /*4c80*/  IMAD.U32 R8, RZ, RZ, UR9 ;  /* 0x00000009ff087e24 */ /* 0x000fe6000f8e00ff */
[----:B------:R-:W-:Y:S02]  /*4c90*/  @!P4 R2UR UR15, R9 ;  /* 0x00000000090fc2ca */ /* 0x000fe400000e0000 */
[----:B------:R-:W-:Y:S02]  /*4ca0*/  @!P4 R2UR UR14, R8 ;  /* 0x00000000080ec2ca */ /* 0x000fe400000e0000 */
[----:B------:R-:W-:Y:S05]  /*4cb0*/  @!P4 IADD3 R8, P0, PT, R30, 0x580, RZ ;  /* 0x000005801e08c810 */ /* 0x000fea0007f1e0ff */
[----:B------:R-:W-:Y:S06]  /*4cc0*/  @!P4 IMAD.X R2, RZ, RZ, R31, P0 ;  /* 0x000000ffff02c224 */ /* 0x000fec00000e061f */
[----:B------:R1:W-:Y:S01]  /*4cd0*/  @!UP1 UTMALDG.3D [UR32], [UR14], desc[UR10] ;  /* 0x00000a200e0095b4 */ /* 0x0003e20008011000 */
[----:B------:R1:W-:Y:S01]  /*4ce0*/  @!P4 SYNCS.ARRIVE.TRANS64.RED.A0TR RZ, [UR6+0x30], R0 ;  /* 0x00003000ffffc9a7 */ /* 0x0003e20008300406 */
[----:B------:R-:W-:Y:S01]  /*4cf0*/  SYNCS.ARRIVE.TRANS64.RED.A1T0 RZ, [UR8], RZ ;  /* 0x000000ffffff79a7 */ /* 0x000fe20008100408 */
[----:B------:R-:W2:Y:S02]  /*4d00*/  SYNCS.PHASECHK.TRANS64.TRYWAIT P2, [UR6+0x58], R14 ;  /* 0x0000580eff0075a7 */ /* 0x000ea40008041106 */
[----:B-12---:R-:W-:Y:S05]  /*4d10*/  @!P2 BRA `(.L_x_92) ;  /* 0x000000500084a947 */ /* 0x006fea0003800000 */
.L_x_181:
[----:B------:R-:W-:Y:S01]  /*4d20*/  @!P4 R2UR UR8, R2 ;  /* 0x000000000208c2ca */ /* 0x000fe200000e0000 */
[----:B------:R-:W-:Y:S01]  /*4d30*/  VOTEU.ALL UP1, P4 ;  /* 0x0000000000ff7886 */ /* 0x000fe20002020000 */
[----:B------:R-:W-:Y:S01]  /*4d40*/  @!P4 R2UR UR9, R8 ;  /* 0x000000000809c2ca */ /* 0x000fe200000e0000 */
[----:B-1----:R-:W-:Y:S01]  /*4d50*/  @!P4 IMAD.MOV.U32 R0, RZ, RZ, 0x2000 ;  /* 0x00002000ff00c424 */ /* 0x002fe200078e00ff */
[----:B------:R-:W-:Y:S01]  /*4d60*/  UMOV UR10, 0x0 ;  /* 0x00000000000a7882 */ /* 0x000fe20000000000 */
[----:B------:R-:W-:Y:S01]  /*4d70*/  UMOV UR11, 0x10000000 ;  /* 0x10000000000b7882 */ /* 0x000fe20000000000 */
[----:B------:R-:W-:Y:S02]  /*4d80*/  @!UP1 UIADD3 UR26, UPT, UPT, UR34, 0x20, URZ ;  /* 0x00000020221a9890 */ /* 0x000fe4000fffe0ff */
[----:B------:R-:W-:Y:S01]  /*4d90*/  @!UP1 UIADD3 UR24, UPT, UPT, UR6, 0x2200, URZ ;  /* 0x0000220006189890 */ /* 0x000fe2000fffe0ff */
[----:B------:R-:W-:Y:S01]  /*4da0*/  VOTEU.ALL UP1, P4 ;  /* 0x0000000000ff7886 */ /* 0x000fe20002020000 */
[----:B------:R-:W-:Y:S01]  /*4db0*/  UMOV UR27, UR35 ;  /* 0x00000023001b7c82 */ /* 0x000fe20008000000 */
[----:B------:R-:W-:Y:S02]  /*4dc0*/  UMOV UR28, UR36 ;  /* 0x00000024001c7c82 */ /* 0x000fe40008000000 */
        /* <DEDUP_REMOVED lines=12> */
.L_x_183:
[----:B------:R-:W2:Y:S01]  /*4e90*/  LDC.64 R12, c[0x0][0xb18] ;  /* 0x0002c600ff0c7b82 */ /* 0x000ea20000000a00 */
[----:B------:R-:W-:Y:S01]  /*4ea0*/  @!P4 R2UR UR8, R2 ;  /* 0x000000000208c2ca */ /* 0x000fe200000e0000 */
[----:B------:R-:W-:Y:S01]  /*4eb0*/  VOTEU.ALL UP1, P4 ;  /* 0x0000000000ff7886 */ /* 0x000fe20002020000 */
[----:B------:R-:W-:Y:S01]  /*4ec0*/  @!P4 R2UR UR9, R8 ;  /* 0x000000000809c2ca */ /* 0x000fe200000e0000 */
[----:B-1----:R-:W-:Y:S01]  /*4ed0*/  @!P4 IMAD.MOV.U32 R0, RZ, RZ, 0x2000 ;  /* 0x00002000ff00c424 */ /* 0x002fe200078e00ff */
[----:B------:R-:W-:Y:S03]  /*4ee0*/  UMOV UR10, 0x0 ;  /* 0x00000000000a7882 */ /* 0x000fe60000000000 */
[----:B------:R-:W1:Y:S01]  /*4ef0*/  @!P1 LDC R2, c[0x0][0xb0c] ;  /* 0x0002c300ff029b82 */ /* 0x000e620000000800 */
[----:B------:R-:W-:Y:S01]  /*4f00*/  @!UP1 UIADD3 UR18, UPT, UPT, UR34, 0x40, URZ ;  /* 0x0000004022129890 */ /* 0x000fe2000fffe0ff */
[----:B------:R-:W-:Y:S01]  /*4f10*/  @P3 SHF.R.U32.HI R26, RZ, 0x10, R21 ;  /* 0x00000010ff1a3819 */ /* 0x000fe20000011615 */
[----:B------:R-:W-:Y:S01]  /*4f20*/  @!UP1 UIADD3 UR16, UPT, UPT, UR6, 0x4200, URZ ;  /* 0x0000420006109890 */ /* 0x000fe2000fffe0ff */
[----:B------:R-:W-:Y:S01]  /*4f30*/  VIADD R28, R28, 0x1 ;  /* 0x000000011c1c7836 */ /* 0x000fe20000000000 */
[----:B------:R-:W-:Y:S01]  /*4f40*/  VOTEU.ALL UP1, P4 ;  /* 0x0000000000ff7886 */ /* 0x000fe20002020000 */
[----:B------:R-:W-:Y:S01]  /*4f50*/  UMOV UR11, 0x10000000 ;  /* 0x10000000000b7882 */ /* 0x000fe20000000000 */
[----:B------:R-:W-:Y:S01]  /*4f60*/  UMOV UR19, UR35 ;  /* 0x0000002300137c82 */ /* 0x000fe20008000000 */
[----:B------:R-:W-:Y:S01]  /*4f70*/  IMAD.U32 R9, RZ, RZ, UR8 ;  /* 0x00000008ff097e24 */ /* 0x000fe2000f8e00ff */
[----:B------:R-:W-:Y:S01]  /*4f80*/  UMOV UR20, UR36 ;  /* 0x0000002400147c82 */ /* 0x000fe20008000000 */
[----:B------:R-:W-:Y:S01]  /*4f90*/  IMAD.U32 R8, RZ, RZ, UR9 ;  /* 0x00000009ff087e24 */ /* 0x000fe2000f8e00ff */
[----:B------:R-:W-:Y:S02]  /*4fa0*/  UPRMT UR8, UR37, 0x654, UR17 ;  /* 0x0000065425087896 */ /* 0x000fe40008000011 */
[----:B------:R-:W-:Y:S02]  /*4fb0*/  @!P4 R2UR UR15, R9 ;  /* 0x00000000090fc2ca */ /* 0x000fe400000e0000 */
[----:B------:R-:W-:Y:S02]  /*4fc0*/  @!P4 R2UR UR14, R8 ;  /* 0x00000000080ec2ca */ /* 0x000fe400000e0000 */
[----:B------:R-:W4:Y:S11]  /*4fd0*/  LDC.64 R8, c[0x0][0xb10] ;  /* 0x0002c400ff087b82 */ /* 0x000f360000000a00 */
[----:B------:R1:W-:Y:S01]  /*4fe0*/  @!UP1 UTMALDG.3D [UR16], [UR14], desc[UR10] ;  /* 0x00000a100e0095b4 */ /* 0x0003e20008011000 */
[----:B------:R5:W-:Y:S01]  /*4ff0*/  @!P4 SYNCS.ARRIVE.TRANS64.RED.A0TR RZ, [UR6+0x40], R0 ;  /* 0x00004000ffffc9a7 */ /* 0x000be20008300406 */
[C---:B----4-:R-:W-:Y:S01]  /*5000*/  @!P1 IMAD.HI.U32 R8, R11.reuse, R8, RZ ;  /* 0x000000080b089227 */ /* 0x050fe200078e00ff */
[----:B--2---:R-:W-:Y:S02]  /*5010*/  @!P1 ISETP.NE.AND P0, PT, R12, 0x1, PT ;  /* 0x000000010c00980c */ /* 0x004fe40003f05270 */
[----:B-1----:R-:W-:Y:S01]  /*5020*/  @!P1 ISETP.NE.AND P2, PT, R2, 0x1, PT ;  /* 0x000000010200980c */ /* 0x002fe20003f45270 */
[----:B------:R-:W-:Y:S01]  /*5030*/  SYNCS.ARRIVE.TRANS64.RED.A1T0 RZ, [UR8], RZ ;  /* 0x000000ffffff79a7 */ /* 0x000fe20008100408 */
[C---:B------:R-:W-:Y:S01]  /*5040*/  @!P1 IMAD.HI.U32 R13, R10.reuse, R13, RZ ;  /* 0x0000000d0a0d9227 */ /* 0x040fe200078e00ff */
[----:B------:R-:W-:Y:S04]  /*5050*/  @!P1 SHF.R.U32.HI R8, RZ, R9, R8 ;  /* 0x00000009ff089219 */ /* 0x000fe80000011608 */
[----:B------:R-:W-:Y:S01]  /*5060*/  @!P1 SEL R8, R11, R8, !P2 ;  /* 0x000000080b089207 */ /* 0x000fe20005000000 */
[----:B------:R-:W1:Y:S01]  /*5070*/  SYNCS.PHASECHK.TRANS64.TRYWAIT P5, [UR6+0x68], R14 ;  /* 0x0000680eff0075a7 */ /* 0x000e6200080a1106 */
[----:B-----5:R-:W2:Y:S02]  /*5080*/  @!P1 LDC R0, c[0x0][0xb20] ;  /* 0x0002c800ff009b82 */ /* 0x020ea40000000800 */
[----:B--2---:R-:W-:Y:S04]  /*5090*/  @!P1 SHF.R.U32.HI R0, RZ, R0, R13 ;  /* 0x00000000ff009219 */ /* 0x004fe8000001160d */
[----:B------:R-:W-:Y:S05]  /*50a0*/  @!P1 SEL R9, R10, R0, !P0 ;  /* 0x000000000a099207 */ /* 0x000fea0004000000 */
[----:B------:R-:W-:Y:S02]  /*50b0*/  @!P1 IMAD.IADD R0, R9, 0x1, -R8 ;  /* 0x0000000109009824 */ /* 0x000fe400078e0a08 */
[----:B------:R-:W-:Y:S02]  /*50c0*/  @!P1 IMAD.IADD R8, R8, 0x1, -R9 ;  /* 0x0000000108089824 */ /* 0x000fe400078e0a09 */
[----:B------:R-:W-:Y:S02]  /*50d0*/  @!P1 IMAD R11, R0, R2, R11 ;  /* 0x00000002000b9224 */ /* 0x000fe400078e020b */
[----:B------:R-:W-:Y:S01]  /*50e0*/  @!P1 IMAD R10, R8, R12, R10 ;  /* 0x0000000c080a9224 */ /* 0x000fe200078e020a */
[----:B-1----:R-:W-:Y:S06]  /*50f0*/  @!P5 BRA `(.L_x_94) ;  /* 0x0000004c00bcd947 */ /* 0x002fec0003800000 */
.L_x_185:
[----:B------:R-:W-:Y:S01]  /*5100*/  @!P4 IADD3 R2, P0, PT, R30, 0x580, RZ ;  /* 0x000005801e02c810 */ /* 0x000fe20007f1e0ff */
[----:B------:R-:W-:Y:S01]  /*5110*/  VOTEU.ALL UP1, P4 ;  /* 0x0000000000ff7886 */ /* 0x000fe20002020000 */
[----:B------:R-:W-:Y:S01]  /*5120*/  UMOV UR18, 0x0 ;  /* 0x0000000000127882 */ /* 0x000fe20000000000 */
[----:B------:R-:W-:Y:S01]  /*5130*/  UMOV UR19, 0x10000000 ;  /* 0x1000000000137882 */ /* 0x000fe20000000000 */
[----:B------:R-:W-:Y:S01]  /*5140*/  @!P4 R2UR UR9, R2 ;  /* 0x000000000209c2ca */ /* 0x000fe200000e0000 */
[----:B-1----:R-:W-:Y:S01]  /*5150*/  @!P4 IMAD.X R0, RZ, RZ, R31, P0 ;  /* 0x000000ffff00c224 */ /* 0x002fe200000e061f */
[----:B------:R-:W-:Y:S01]  /*5160*/  @!UP1 UIADD3 UR10, UPT, UPT, UR34, 0x60, URZ ;  /* 0x00000060220a9890 */ /* 0x000fe2000fffe0ff */
[----:B------:R-:W-:Y:S01]  /*5170*/  ISETP.NE.AND P0, PT, R28, 0x2, PT ;  /* 0x000000021c00780c */ /* 0x000fe20003f05270 */
[----:B------:R-:W-:Y:S01]  /*5180*/  UMOV UR11, UR35 ;  /* 0x00000023000b7c82 */ /* 0x000fe20008000000 */
[----:B------:R-:W-:Y:S01]  /*5190*/  UMOV UR12, UR36 ;  /* 0x00000024000c7c82 */ /* 0x000fe20008000000 */
[----:B------:R-:W-:Y:S01]  /*51a0*/  @!P4 R2UR UR8, R0 ;  /* 0x000000000008c2ca */ /* 0x000fe200000e0000 */
[----:B------:R-:W-:Y:S01]  /*51b0*/  IMAD.IADD R15, R10, 0x1, R90 ;  /* 0x000000010a0f7824 */ /* 0x000fe200078e025a */
[----:B------:R-:W-:Y:S01]  /*51c0*/  @P3 R2UR UR36, R26 ;  /* 0x000000001a2432ca */ /* 0x000fe200000e0000 */
[----:B------:R-:W-:Y:S01]  /*51d0*/  IMAD.IADD R14, R11, 0x1, R91 ;  /* 0x000000010b0e7824 */ /* 0x000fe200078e025b */
[----:B------:R-:W-:Y:S02]  /*51e0*/  SEL R0, RZ, 0x1, P0 ;  /* 0x00000001ff007807 */ /* 0x000fe40000000000 */
[----:B------:R-:W-:Y:S01]  /*51f0*/  LOP3.LUT R29, R29, 0x1, RZ, 0x3c, !PT ;  /* 0x000000011d1d7812 */ /* 0x000fe200078e3cff */
[----:B------:R-:W-:Y:S01]  /*5200*/  IMAD.U32 R8, RZ, RZ, UR9 ;  /* 0x00000009ff087e24 */ /* 0x000fe2000f8e00ff */
[----:B------:R-:W-:Y:S01]  /*5210*/  @!UP1 UIADD3 UR9, UPT, UPT, UR6, 0x48, URZ ;  /* 0x0000004806099890 */ /* 0x000fe2000fffe0ff */
[----:B------:R-:W-:Y:S02]  /*5220*/  LOP3.LUT R27, R27, R0, RZ, 0x3c, !PT ;  /* 0x000000001b1b7212 */ /* 0x000fe400078e3cff */
[----:B------:R-:W-:Y:S02]  /*5230*/  SEL R28, R28, RZ, P0 ;  /* 0x000000ff1c1c7207 */ /* 0x000fe40000000000 */
[----:B------:R-:W-:Y:S01]  /*5240*/  IMAD.U32 R9, RZ, RZ, UR8 ;  /* 0x00000008ff097e24 */ /* 0x000fe2000f8e00ff */
[----:B------:R-:W-:Y:S01]  /*5250*/  @!P4 R2UR UR14, R8 ;  /* 0x00000000080ec2ca */ /* 0x000fe200000e0000 */
[----:B------:R-:W-:Y:S01]  /*5260*/  @!UP1 UIADD3 UR8, UPT, UPT, UR6, 0x6200, URZ ;  /* 0x0000620006089890 */ /* 0x000fe2000fffe0ff */
[----:B------:R-:W-:Y:S02]  /*5270*/  VOTEU.ALL UP1, P4 ;  /* 0x0000000000ff7886 */ /* 0x000fe40002020000 */
[----:B------:R-:W-:Y:S11]  /*5280*/  @!P4 R2UR UR15, R9 ;  /* 0x00000000090fc2ca */ /* 0x000ff600000e0000 */
[----:B------:R-:W-:Y:S02]  /*5290*/  @!UPT UIADD3 URZ, UPT, UPT, URZ, URZ, URZ ;  /* 0x000000fffffff290 */ /* 0x000fe4000fffe0ff */
[----:B------:R2:W-:Y:S01]  /*52a0*/  @!UP1 UTMALDG.3D [UR8], [UR14], desc[UR18] ;  /* 0x000012080e0095b4 */ /* 0x0005e20008011000 */
[----:B------:R2:W-:Y:S01]  /*52b0*/  @!P4 SYNCS.ARRIVE.TRANS64.RED.A0TR RZ, [UR6+0x48], R25 ;  /* 0x00004819ffffc9a7 */ /* 0x0005e20008300406 */
[----:B------:R-:W-:Y:S01]  /*52c0*/  UPLOP3.LUT UP1, UPT, UPT, UPT, UPT, 0x80, 0x8 ;  /* 0x000000000008789c */ /* 0x000fe20003f2f070 */
[----:B------:R-:W-:Y:S01]  /*52d0*/  SYNCS.ARRIVE.TRANS64.RED.A1T0 RZ, [UR13], RZ ;  /* 0x000000ffffff79a7 */ /* 0x000fe2000810040d */
[----:B------:R-:W-:Y:S09]  /*52e0*/  @P3 BRA `(.L_x_95) ;  /* 0xfffffff000a03947 */ /* 0x000ff2000383ffff */
[----:B------:R-:W-:-:S04]  /*52f0*/  SHF.L.U32 R2, R29, 0x1f, RZ ;  /* 0x0000001f1d027819 */ /* 0x000fc800000006ff */
[----:B------:R-:W1:Y:S02]  /*5300*/  SYNCS.PHASECHK.TRANS64.TRYWAIT P0, [UR6+0x50], R2 ;  /* 0x00005002ff0075a7 */ /* 0x000e640008001106 */
[----:B-1----:R-:W-:Y:S05]  /*5310*/  @!P0 BRA `(.L_x_96) ;  /* 0x0000004c004c8947 */ /* 0x002fea0003800000 */
.L_x_187:
[----:B------:R-:W4:Y:S02]  /*5320*/  SYNCS.PHASECHK.TRANS64.TRYWAIT P0, [UR6+0x58], R2 ;  /* 0x00005802ff0075a7 */ /* 0x000f240008001106 */
[----:B----4-:R-:W-:Y:S05]  /*5330*/  @!P0 BRA `(.L_x_97) ;  /* 0x0000004c005c8947 */ /* 0x010fea0003800000 */
.L_x_189:
[----:B------:R-:W4:Y:S02]  /*5340*/  SYNCS.PHASECHK.TRANS64.TRYWAIT P0, [UR6+0x60], R2 ;  /* 0x00006002ff0075a7 */ /* 0x000f240008001106 */
[----:B----4-:R-:W-:Y:S05]  /*5350*/  @!P0 BRA `(.L_x_98) ;  /* 0x0000004c006c8947 */ /* 0x010fea0003800000 */
.L_x_191:
[----:B-1----:R-:W-:-:S07]  /*5360*/  MOV R0, UR6 ;  /* 0x0000000600007c02 */ /* 0x002fce0008000f00 */
.L_x_99:
[----:B-1----:R-:W-:-:S04]  /*5370*/  SHF.L.U32 R2, R29, 0x1f, RZ ;  /* 0x0000001f1d027819 */ /* 0x002fc800000006ff */
[----:B------:R1:W4:Y:S03]  /*5380*/  SYNCS.PHASECHK.TRANS64.TRYWAIT P0, [R0+URZ+0x68], R2 ;  /* 0x00006802000075a7 */ /* 0x00032600080011ff */
[----:B----4-:R-:W-:Y:S05]  /*5390*/  @!P0 NANOSLEEP.SYNCS 0x989680 ;  /* 0x009896800000895d */ /* 0x010fea0003900000 */
[----:B------:R-:W4:Y:S02]  /*53a0*/  @!P0 SYNCS.PHASECHK.TRANS64 P0, [R0+URZ+0x68], R2 ;  /* 0x00006802000085a7 */ /* 0x000f2400080010ff */
[----:B--2-4-:R-:W-:Y:S05]  /*53b0*/  @P0 EXIT ;  /* 0x000000000000094d */ /* 0x014fea0003800000 */
[----:B------:R-:W-:Y:S05]  /*53c0*/  BRA `(.L_x_99) ;  /* 0xfffffffc00e87947 */ /* 0x000fea000383ffff */
.L_x_84:
[----:B------:R-:W-:-:S06]  /*53d0*/  UISETP.GE.AND UP1, UPT, UR10, 0x4, UPT ;  /* 0x000000040a00788c */ /* 0x000fcc000bf26270 */
[----:B------:R-:W-:-:S13]  /*53e0*/  PLOP3.LUT P0, PT, PT, PT, UP1, 0x80, 0x8 ;  /* 0x000000000008781c */ /* 0x000fda0003f0f018 */
[----:B------:R-:W-:Y:S05]  /*53f0*/  @!P0 EXIT ;  /* 0x000000000000894d */ /* 0x000fea0003800000 */
[----:B------:R-:W-:Y:S01]  /*5400*/  BAR.SYNC.DEFER_BLOCKING 0x6, 0xa0 ;  /* 0x0182800000007b1d */ /* 0x000fe20000010000 */
[C---:B------:R-:W-:Y:S01]  /*5410*/  IMAD.SHL.U32 R2, R105.reuse, 0x20, RZ ;  /* 0x0000002069027824 */ /* 0x040fe200078e00ff */
[C---:B------:R-:W-:Y:S01]  /*5420*/  SHF.L.U32 R46, R105.reuse, 0x10, RZ ;  /* 0x00000010692e7819 */ /* 0x040fe200000006ff */
[C---:B------:R-:W-:Y:S01]  /*5430*/  IMAD.SHL.U32 R104, R105.reuse, 0x4, RZ ;  /* 0x0000000469687824 */ /* 0x040fe200078e00ff */
[C---:B------:R-:W-:Y:S01]  /*5440*/  LOP3.LUT R106, R105.reuse, 0x60, RZ, 0xc0, !PT ;  /* 0x00000060696a7812 */ /* 0x040fe200078ec0ff */
[----:B------:R-:W-:Y:S01]  /*5450*/  HFMA2 R101, -RZ, RZ, 0, 5.9604644775390625e-08 ;  /* 0x00000001ff657431 */ /* 0x000fe200000001ff */
[----:B------:R-:W-:Y:S02]  /*5460*/  UMOV UR48, 0x400 ;  /* 0x0000040000307882 */ /* 0x000fe40000000000 */
[----:B------:R-:W1:Y:S01]  /*5470*/  LDC R95, c[0x0][0x370] ;  /* 0x0000dc00ff5f7b82 */ /* 0x000e620000000800 */
[----:B------:R-:W-:Y:S01]  /*5480*/  ULEA UR48, UR37, UR48, 0x18 ;  /* 0x0000003025307291 */ /* 0x000fe2000f8ec0ff */
[----:B------:R-:W-:Y:S01]  /*5490*/  LOP3.LUT R3, R2, 0xc0, RZ, 0xc0, !PT ;  /* 0x000000c002037812 */ /* 0x000fe200078ec0ff */
[----:B------:R-:W-:Y:S01]  /*54a0*/  HFMA2 R99, -RZ, RZ, 0, 0 ;  /* 0x00000000ff637431 */ /* 0x000fe200000001ff */
[----:B------:R-:W-:Y:S01]  /*54b0*/  LOP3.LUT R103, R105, 0x2, RZ, 0xc0, !PT ;  /* 0x0000000269677812 */ /* 0x000fe200078ec0ff */
[----:B------:R-:W-:Y:S01]  /*54c0*/  UIADD3 UR4, UPT, UPT, UR48, 0x200, URZ ;  /* 0x0000020030047890 */ /* 0x000fe2000fffe0ff */
[----:B------:R-:W-:Y:S01]  /*54d0*/  LOP3.LUT R104, R3, 0x18, R104, 0xf8, !PT ;  /* 0x0000001803687812 */ /* 0x000fe200078ef868 */
[----:B------:R-:W-:Y:S01]  /*54e0*/  IMAD.MOV.U32 R45, RZ, RZ, RZ ;  /* 0x000000ffff2d7224 */ /* 0x000fe200078e00ff */
[----:B------:R-:W2:Y:S01]  /*54f0*/  LDC R42, c[0x0][0xb0c] ;  /* 0x0002c300ff2a7b82 */ /* 0x000ea20000000800 */
[----:B------:R-:W-:Y:S01]  /*5500*/  LOP3.LUT R46, R46, 0x600000, RZ, 0xc0, !PT ;  /* 0x006000002e2e7812 */ /* 0x000fe200078ec0ff */
[----:B------:R-:W-:Y:S01]  /*5510*/  IMAD.MOV.U32 R109, RZ, RZ, RZ ;  /* 0x000000ffff6d7224 */ /* 0x000fe200078e00ff */
[----:B------:R-:W-:Y:S01]  /*5520*/  LOP3.LUT R104, R104, 0xf20, R2, 0xf8, !PT ;  /* 0x00000f2068687812 */ /* 0x000fe200078ef802 */
[----:B------:R-:W-:Y:S01]  /*5530*/  IMAD.U32 R97, RZ, RZ, UR4 ;  /* 0x00000004ff617e24 */ /* 0x000fe2000f8e00ff */
[----:B------:R-:W-:Y:S01]  /*5540*/  LOP3.LUT R105, R105, 0x4, RZ, 0xc0, !PT ;  /* 0x0000000469697812 */ /* 0x000fe200078ec0ff */
[----:B------:R-:W3:Y:S01]  /*5550*/  LDCU.64 UR52, c[0x0][0x348] ;  /* 0x00006900ff3477ac */ /* 0x000ee20008000a00 */
[----:B------:R-:W-:Y:S01]  /*5560*/  MOV R100, RZ ;  /* 0x000000ff00647202 */ /* 0x000fe20000000f00 */
[----:B------:R-:W4:Y:S01]  /*5570*/  LDC R93, c[0x0][0xb20] ;  /* 0x0002c800ff5d7b82 */ /* 0x000f220000000800 */
[----:B------:R-:W3:Y:S01]  /*5580*/  LDS R0, [UR48+0x130] ;  /* 0x00013030ff007984 */ /* 0x000ee20008000800 */
[----:B------:R-:W-:Y:S01]  /*5590*/  IMAD R104, R104, 0x2, R97 ;  /* 0x0000000268687824 */ /* 0x000fe200078e0261 */
[----:B------:R-:W1:Y:S03]  /*55a0*/  LDCU.64 UR38, c[0x0][0x888] ;  /* 0x00011100ff2677ac */ /* 0x000e660008000a00 */
[--C-:B------:R-:W-:Y:S01]  /*55b0*/  IMAD R103, R103, -0x10, R104.reuse ;  /* 0xfffffff067677824 */ /* 0x100fe200078e0268 */
[----:B------:R-:W1:Y:S01]  /*55c0*/  LDCU.64 UR44, c[0x0][0x890] ;  /* 0x00011200ff2c77ac */ /* 0x000e620008000a00 */
[----:B------:R-:W1:Y:S01]  /*55d0*/  LDC R41, c[0x0][0xb30] ;  /* 0x0002cc00ff297b82 */ /* 0x000e620000000800 */
[----:B------:R-:W-:Y:S01]  /*55e0*/  IMAD R102, R105, -0x10, R104 ;  /* 0xfffffff069667824 */ /* 0x000fe200078e0268 */
[----:B------:R-:W-:Y:S01]  /*55f0*/  UMOV UR49, URZ ;  /* 0x000000ff00317c82 */ /* 0x000fe20008000000 */
[----:B------:R-:W-:-:S05]  /*5600*/  UMOV UR51, URZ ;  /* 0x000000ff00337c82 */ /* 0x000fca0008000000 */
[----:B------:R-:W1:Y:S08]  /*5610*/  LDC.64 R88, c[0x0][0xb10] ;  /* 0x0002c400ff587b82 */ /* 0x000e700000000a00 */
[----:B------:R-:W1:Y:S08]  /*5620*/  LDC.64 R38, c[0x0][0xb18] ;  /* 0x0002c600ff267b82 */ /* 0x000e700000000a00 */
[----:B------:R-:W1:Y:S08]  /*5630*/  LDC.64 R36, c[0x0][0xb28] ;  /* 0x0002ca00ff247b82 */ /* 0x000e700000000a00 */
[----:B------:R-:W1:Y:S01]  /*5640*/  LDC.64 R86, c[0x0][0x8b0] ;  /* 0x00022c00ff567b82 */ /* 0x000e620000000a00 */
[----:B---3--:R-:W-:-:S07]  /*5650*/  IMAD.IADD R46, R0, 0x1, R46 ;  /* 0x00000001002e7824 */ /* 0x008fce00078e022e */
[----:B------:R-:W3:Y:S08]  /*5660*/  LDC.64 R84, c[0x0][0x8a8] ;  /* 0x00022a00ff547b82 */ /* 0x000ef00000000a00 */
[----:B--2-4-:R-:W1:Y:S02]  /*5670*/  LDC R94, c[0x0][0x374] ;  /* 0x0000dd00ff5e7b82 */ /* 0x014e640000000800 */
.L_x_143:
[----:B------:R-:W-:Y:S02]  /*5680*/  LEA R0, R109, UR48, 0x3 ;  /* 0x000000306d007c11 */ /* 0x000fe4000f8e18ff */
[----:B------:R-:W-:Y:S02]  /*5690*/  SHF.L.U32 R2, R99, 0x1f, RZ ;  /* 0x0000001f63027819 */ /* 0x000fe400000006ff */
[----:B-1----:R-:W-:Y:S02]  /*56a0*/  LEA R16, R109, UR48, 0x4 ;  /* 0x000000306d107c11 */ /* 0x002fe4000f8e20ff */
[----:B------:R-:W2:Y:S02]  /*56b0*/  SYNCS.PHASECHK.TRANS64.TRYWAIT P0, [R0+URZ+0x80], R2 ;  /* 0x00008002000075a7 */ /* 0x000ea400080011ff */
[----:B--23--:R-:W-:Y:S05]  /*56c0*/  @!P0 BRA `(.L_x_100) ;  /* 0x0000004800a88947 */ /* 0x00cfea0003800000 */
.L_x_192:
[----:B------:R-:W4:Y:S01]  /*56d0*/  LDC.64 R10, c[0x0][0xb10] ;  /* 0x0002c400ff0a7b82 */ /* 0x000f220000000a00 */
[----:B------:R-:W3:Y:S01]  /*56e0*/  LDS.128 R16, [R16+0x110] ;  /* 0x0001100010107984 */ /* 0x000ee20000000c00 */
[----:B-1----:R-:W-:Y:S01]  /*56f0*/  ISETP.NE.AND P1, PT, R41, 0x1, PT ;  /* 0x000000012900780c */ /* 0x002fe20003f25270 */
[----:B--2---:R-:W-:Y:S01]  /*5700*/  VIADD R0, R0, 0x90 ;  /* 0x0000009000007836 */ /* 0x004fe20000000000 */
[----:B------:R-:W-:Y:S04]  /*5710*/  ISETP.GE.AND P0, PT, R40, 0x1, PT ;  /* 0x000000012800780c */ /* 0x000fe80003f06270 */
[----:B------:R-:W1:Y:S01]  /*5720*/  LDC.64 R8, c[0x0][0xb18] ;  /* 0x0002c600ff087b82 */ /* 0x000e620000000a00 */
[----:B------:R-:W-:Y:S01]  /*5730*/  PRMT R0, RZ, 0x654, R0 ;  /* 0x00000654ff007816 */ /* 0x000fe20000000000 */
[----:B------:R-:W-:Y:S01]  /*5740*/  @!PT LDS RZ, [RZ] ;  /* 0x00000000fffff984 */ /* 0x000fe20000000800 */
[----:B------:R-:W-:Y:S01]  /*5750*/  @!PT LDS RZ, [RZ] ;  /* 0x00000000fffff984 */ /* 0x000fe20000000800 */
[----:B------:R-:W-:Y:S01]  /*5760*/  @!PT LDS RZ, [RZ] ;  /* 0x00000000fffff984 */ /* 0x000fe20000000800 */
[----:B------:R-:W-:Y:S01]  /*5770*/  @!PT LDS RZ, [RZ] ;  /* 0x00000000fffff984 */ /* 0x000fe20000000800 */
[----:B------:R2:W-:Y:S06]  /*5780*/  MEMBAR.ALL.CTA ;  /* 0x0000000000007992 */ /* 0x0005ec0000008000 */
[----:B--2---:R-:W2:Y:S01]  /*5790*/  FENCE.VIEW.ASYNC.S ;  /* 0x00000000000073c6 */ /* 0x004ea20000000000 */
[----:B------:R-:W1:Y:S08]  /*57a0*/  @!P1 LDC R12, c[0x0][0xb20] ;  /* 0x0002c800ff0c9b82 */ /* 0x000e700000000800 */
[----:B------:R-:W1:Y:S01]  /*57b0*/  @!P1 LDC R7, c[0x0][0xb0c] ;  /* 0x0002c300ff079b82 */ /* 0x000e620000000800 */
[----:B--2---:R2:W-:Y:S01]  /*57c0*/  SYNCS.ARRIVE.TRANS64.RED.A1T0 RZ, [R0+URZ], RZ ;  /* 0x000000ff00ff79a7 */ /* 0x0045e200081004ff */
[----:B---3--:R-:W-:Y:S04]  /*57d0*/  LOP3.LUT P4, RZ, R18, 0x1, RZ, 0xc0, !PT ;  /* 0x0000000112ff7812 */ /* 0x008fe8000788c0ff */
[----:B------:R-:W-:Y:S09]  /*57e0*/  P2R R107, PR, RZ, 0x10 ;  /* 0x00000010ff6b7803 */ /* 0x000ff20000000000 */
[----:B------:R-:W-:Y:S02]  /*57f0*/  @P4 MOV R44, R16 ;  /* 0x00000010002c4202 */ /* 0x000fe40000000f00 */
[----:B------:R-:W-:Y:S01]  /*5800*/  @P4 LOP3.LUT R43, R17, 0xffff, RZ, 0xc0, !PT ;  /* 0x0000ffff112b4812 */ /* 0x000fe200078ec0ff */
[----:B--2-4-:R-:W-:Y:S06]  /*5810*/  @!P0 BRA `(.L_x_101) ;  /* 0x0000000000a48947 */ /* 0x014fec0003800000 */
[----:B------:R-:W-:Y:S01]  /*5820*/  IMAD.HI.U32 R0, R94, R39, RZ ;  /* 0x000000275e007227 */ /* 0x000fe200078e00ff */
[----:B------:R-:W-:Y:S02]  /*5830*/  ISETP.NE.AND P0, PT, R38, 0x1, PT ;  /* 0x000000012600780c */ /* 0x000fe40003f05270 */
[----:B------:R-:W-:Y:S01]  /*5840*/  ISETP.NE.AND P2, PT, R40, 0x1, PT ;  /* 0x000000012800780c */ /* 0x000fe20003f45270 */
[----:B------:R-:W-:Y:S01]  /*5850*/  IMAD.HI.U32 R4, R95, R88, RZ ;  /* 0x000000585f047227 */ /* 0x000fe200078e00ff */
[----:B------:R-:W-:Y:S02]  /*5860*/  SHF.R.U32.HI R0, RZ, R93, R0 ;  /* 0x0000005dff007219 */ /* 0x000fe40000011600 */
[----:B------:R-:W-:Y:S01]  /*5870*/  ISETP.NE.AND P3, PT, R42, 0x1, PT ;  /* 0x000000012a00780c */ /* 0x000fe20003f65270 */
[----:B------:R-:W-:Y:S01]  /*5880*/  IMAD.HI.U32 R6, R43, R39, RZ ;  /* 0x000000272b067227 */ /* 0x000fe200078e00ff */
[-C--:B------:R-:W-:Y:S02]  /*5890*/  SHF.R.U32.HI R4, RZ, R89.reuse, R4 ;  /* 0x00000059ff047219 */ /* 0x080fe40000011604 */
[----:B------:R-:W-:Y:S01]  /*58a0*/  SEL R0, R94, R0, !P0 ;  /* 0x000000005e007207 */ /* 0x000fe20004000000 */
[----:B------:R-:W-:Y:S01]  /*58b0*/  IMAD.HI.U32 R5, R44, R88, RZ ;  /* 0x000000582c057227 */ /* 0x000fe200078e00ff */
[----:B------:R-:W-:Y:S03]  /*58c0*/  SEL R4, R95, R4, !P3 ;  /* 0x000000045f047207 */ /* 0x000fe60005800000 */
[-C--:B------:R-:W-:Y:S01]  /*58d0*/  IMAD.HI.U32 R3, R0, R36.reuse, RZ ;  /* 0x0000002400037227 */ /* 0x080fe200078e00ff */
[----:B------:R-:W-:Y:S03]  /*58e0*/  SHF.R.U32.HI R5, RZ, R89, R5 ;  /* 0x00000059ff057219 */ /* 0x000fe60000011605 */
[----:B------:R-:W-:Y:S01]  /*58f0*/  IMAD.HI.U32 R2, R4, R36, RZ ;  /* 0x0000002404027227 */ /* 0x000fe200078e00ff */
[----:B------:R-:W-:Y:S02]  /*5900*/  @P2 SHF.R.U32.HI R0, RZ, R37, R3 ;  /* 0x00000025ff002219 */ /* 0x000fe40000011603 */
[----:B------:R-:W-:Y:S02]  /*5910*/  SHF.R.U32.HI R3, RZ, R93, R6 ;  /* 0x0000005dff037219 */ /* 0x000fe40000011606 */
[----:B------:R-:W-:Y:S01]  /*5920*/  @P2 SHF.R.U32.HI R4, RZ, R37, R2 ;  /* 0x00000025ff042219 */ /* 0x000fe20000011602 */
[----:B------:R-:W-:Y:S01]  /*5930*/  IMAD R0, R40, R0, RZ ;  /* 0x0000000028007224 */ /* 0x000fe200078e02ff */
[----:B------:R-:W-:Y:S02]  /*5940*/  SEL R3, R43, R3, !P0 ;  /* 0x000000032b037207 */ /* 0x000fe40004000000 */
[----:B------:R-:W-:Y:S01]  /*5950*/  SEL R2, R44, R5, !P3 ;  /* 0x000000052c027207 */ /* 0x000fe20005800000 */
[----:B------:R-:W-:Y:S01]  /*5960*/  IMAD R5, R40, R4, RZ ;  /* 0x0000000428057224 */ /* 0x000fe200078e02ff */
[C---:B------:R-:W-:Y:S01]  /*5970*/  ISETP.GE.AND P0, PT, R3.reuse, R0, PT ;  /* 0x000000000300720c */ /* 0x040fe20003f06270 */
[C---:B------:R-:W-:Y:S03]  /*5980*/  IMAD.HI.U32 R0, R3.reuse, R36, RZ ;  /* 0x0000002403007227 */ /* 0x040fe600078e00ff */
[C---:B------:R-:W-:Y:S02]  /*5990*/  ISETP.GE.OR P0, PT, R2.reuse, R5, P0 ;  /* 0x000000050200720c */ /* 0x040fe40000706670 */
[----:B------:R-:W-:Y:S04]  /*59a0*/  SHF.R.U32.HI R0, RZ, R37, R0 ;  /* 0x00000025ff007219 */ /* 0x000fe80000011600 */
[C---:B------:R-:W-:Y:S05]  /*59b0*/  SEL R6, R3.reuse, R0, !P2 ;  /* 0x0000000003067207 */ /* 0x040fea0005000000 */
        /* <DEDUP_REMOVED lines=14> */
[----:B------:R-:W-:Y:S07]  /*5aa0*/  IMAD R43, R3, R38, R43 ;  /* 0x00000026032b7224 */ /* 0x000fee00078e022b */
.L_x_101:
[----:B-1----:R-:W-:Y:S01]  /*5ab0*/  @!P1 ISETP.NE.AND P0, PT, R8, 0x1, PT ;  /* 0x000000010800980c */ /* 0x002fe20003f05270 */
[----:B------:R-:W-:Y:S01]  /*5ac0*/  @!P1 IMAD.HI.U32 R2, R43, R9, RZ ;  /* 0x000000092b029227 */ /* 0x000fe200078e00ff */
[----:B------:R-:W-:Y:S01]  /*5ad0*/  R2UR UR42, R14 ;  /* 0x000000000e2a72ca */ /* 0x000fe200000e0000 */
[----:B------:R-:W-:Y:S01]  /*5ae0*/  BSSY.RECONVERGENT B6, `(.L_x_102) ;  /* 0x0000031000067945 */ /* 0x000fe20003800200 */
[----:B------:R-:W-:Y:S01]  /*5af0*/  R2UR UR41, R15 ;  /* 0x000000000f2972ca */ /* 0x000fe200000e0000 */
[C---:B------:R-:W-:Y:S01]  /*5b00*/  @!P1 IMAD.HI.U32 R0, R44.reuse, R10, RZ ;  /* 0x0000000a2c009227 */ /* 0x040fe200078e00ff */
[----:B------:R-:W-:Y:S02]  /*5b10*/  @!P1 SHF.R.U32.HI R2, RZ, R12, R2 ;  /* 0x0000000cff029219 */ /* 0x000fe40000011602 */
[----:B------:R-:W-:Y:S01]  /*5b20*/  @!P1 ISETP.NE.AND P2, PT, R7, 0x1, PT ;  /* 0x000000010700980c */ /* 0x000fe20003f45270 */
[----:B------:R-:W-:Y:S01]  /*5b30*/  VIADD R109, R109, 0x1 ;  /* 0x000000016d6d7836 */ /* 0x000fe20000000000 */
[----:B------:R-:W-:Y:S02]  /*5b40*/  @!P1 SEL R2, R43, R2, !P0 ;  /* 0x000000022b029207 */ /* 0x000fe40004000000 */
[----:B------:R-:W-:Y:S02]  /*5b50*/  @!P1 SHF.R.U32.HI R0, RZ, R11, R0 ;  /* 0x0000000bff009219 */ /* 0x000fe40000011600 */
[----:B------:R-:W-:Y:S01]  /*5b60*/  LOP3.LUT P0, RZ, R97, 0x1b0, RZ, 0xc0, !PT ;  /* 0x000001b061ff7812 */ /* 0x000fe2000780c0ff */
[----:B------:R-:W-:Y:S01]  /*5b70*/  USHF.L.U32 UR42, UR42, 0x7, URZ ;  /* 0x000000072a2a7899 */ /* 0x000fe200080006ff */
[----:B------:R-:W-:Y:S01]  /*5b80*/  @!P1 SEL R3, R44, R0, !P2 ;  /* 0x000000002c039207 */ /* 0x000fe20005000000 */
[----:B------:R-:W-:Y:S01]  /*5b90*/  USHF.L.U32 UR41, UR41, 0x7, URZ ;  /* 0x0000000729297899 */ /* 0x000fe200080006ff */
[----:B------:R-:W-:Y:S03]  /*5ba0*/  @P4 SHF.R.U32.HI R98, RZ, 0x10, R17 ;  /* 0x00000010ff624819 */ /* 0x000fe60000011611 */
[----:B------:R-:W-:Y:S02]  /*5bb0*/  @!P1 IMAD.IADD R0, R2, 0x1, -R3 ;  /* 0x0000000102009824 */ /* 0x000fe400078e0a03 */
[----:B------:R-:W-:Y:S02]  /*5bc0*/  @!P1 IMAD.IADD R2, R3, 0x1, -R2 ;  /* 0x0000000103029824 */ /* 0x000fe400078e0a02 */
[----:B------:R-:W-:Y:S02]  /*5bd0*/  @!P1 IMAD R44, R0, R7, R44 ;  /* 0x00000007002c9224 */ /* 0x000fe400078e022c */
[----:B------:R-:W-:Y:S01]  /*5be0*/  @!P1 IMAD R43, R2, R8, R43 ;  /* 0x00000008022b9224 */ /* 0x000fe200078e022b */
[----:B------:R-:W-:Y:S06]  /*5bf0*/  @!P0 BRA `(.L_x_103) ;  /* 0x00000000007c8947 */ /* 0x000fec0003800000 */
[----:B------:R-:W1:Y:S01]  /*5c00*/  LDCU.64 UR8, c[0x4][0x80] ;  /* 0x01001000ff0877ac */ /* 0x000e620008000a00 */
[----:B------:R-:W-:Y:S01]  /*5c10*/  MOV R2, 0x0 ;  /* 0x0000000000027802 */ /* 0x000fe20000000f00 */
[----:B------:R-:W-:Y:S02]  /*5c20*/  HFMA2 R12, -RZ, RZ, 0, 5.9604644775390625e-08 ;  /* 0x00000001ff0c7431 */ /* 0x000fe400000001ff */
[----:B------:R-:W-:Y:S01]  /*5c30*/  IMAD.MOV.U32 R8, RZ, RZ, 0x70 ;  /* 0x00000070ff087424 */ /* 0x000fe200078e00ff */
[----:B------:R2:W3:Y:S01]  /*5c40*/  LDC.64 R14, c[0x4][R2] ;  /* 0x01000000020e7b82 */ /* 0x0004e20000000a00 */
[----:B------:R-:W4:Y:S01]  /*5c50*/  LDCU.64 UR6, c[0x4][0x88] ;  /* 0x01001100ff0677ac */ /* 0x000f220008000a00 */
[----:B------:R-:W-:Y:S01]  /*5c60*/  IMAD.MOV.U32 R13, RZ, RZ, RZ ;  /* 0x000000ffff0d7224 */ /* 0x000fe200078e00ff */
[----:B------:R-:W2:Y:S01]  /*5c70*/  LDCU.64 UR4, c[0x4][0x8] ;  /* 0x01000100ff0477ac */ /* 0x000ea20008000a00 */
[----:B-1----:R-:W-:Y:S01]  /*5c80*/  MOV R5, UR9 ;  /* 0x0000000900057c02 */ /* 0x002fe20008000f00 */
[----:B------:R-:W-:Y:S01]  /*5c90*/  IMAD.U32 R4, RZ, RZ, UR8 ;  /* 0x00000008ff047e24 */ /* 0x000fe2000f8e00ff */
[----:B----4-:R-:W-:Y:S01]  /*5ca0*/  MOV R7, UR7 ;  /* 0x0000000700077c02 */ /* 0x010fe20008000f00 */
[----:B------:R-:W-:Y:S01]  /*5cb0*/  IMAD.U32 R6, RZ, RZ, UR6 ;  /* 0x00000006ff067e24 */ /* 0x000fe2000f8e00ff */
[----:B--2---:R-:W-:Y:S01]  /*5cc0*/  MOV R11, UR5 ;  /* 0x00000005000b7c02 */ /* 0x004fe20008000f00 */
[----:B------:R-:W-:Y:S02]  /*5cd0*/  IMAD.U32 R10, RZ, RZ, UR4 ;  /* 0x00000004ff0a7e24 */ /* 0x000fe4000f8e00ff */
[----:B------:R-:W-:Y:S07]  /*5ce0*/  LEPC R20, `(.L_x_104) ;  /* 0x000000001014794e */ /* 0x000fee0000000000 */
[----:B---3-5:R-:W-:Y:S05]  /*5cf0*/  CALL.ABS.NOINC R14 ;  /* 0x000000000e007343 */ /* 0x028fea0003c00000 */
.L_x_104:
[----:B------:R-:W1:Y:S01]  /*5d00*/  LDCU.64 UR8, c[0x4][0x80] ;  /* 0x01001000ff0877ac */ /* 0x000e620008000a00 */
[----:B------:R-:W2:Y:S01]  /*5d10*/  LDC.64 R2, c[0x4][R2] ;  /* 0x0100000002027b82 */ /* 0x000ea20000000a00 */
[----:B------:R-:W-:Y:S02]  /*5d20*/  HFMA2 R12, -RZ, RZ, 0, 5.9604644775390625e-08 ;  /* 0x00000001ff0c7431 */ /* 0x000fe400000001ff */
[----:B------:R-:W-:Y:S02]  /*5d30*/  IMAD.MOV.U32 R8, RZ, RZ, 0x70 ;  /* 0x00000070ff087424 */ /* 0x000fe400078e00ff */
[----:B------:R-:W-:Y:S01]  /*5d40*/  IMAD.MOV.U32 R13, RZ, RZ, RZ ;  /* 0x000000ffff0d7224 */ /* 0x000fe200078e00ff */
[----:B------:R-:W3:Y:S01]  /*5d50*/  LDCU.64 UR6, c[0x4][0x88] ;  /* 0x01001100ff0677ac */ /* 0x000ee20008000a00 */
[----:B------:R-:W4:Y:S01]  /*5d60*/  LDCU.64 UR4, c[0x4][0x8] ;  /* 0x01000100ff0477ac */ /* 0x000f220008000a00 */
[----:B-1----:R-:W-:Y:S02]  /*5d70*/  MOV R4, UR8 ;  /* 0x0000000800047c02 */ /* 0x002fe40008000f00 */
[----:B------:R-:W-:Y:S02]  /*5d80*/  MOV R5, UR9 ;  /* 0x0000000900057c02 */ /* 0x000fe40008000f00 */
[----:B---3--:R-:W-:Y:S01]  /*5d90*/  MOV R7, UR7 ;  /* 0x0000000700077c02 */ /* 0x008fe20008000f00 */
[----:B------:R-:W-:Y:S01]  /*5da0*/  IMAD.U32 R6, RZ, RZ, UR6 ;  /* 0x00000006ff067e24 */ /* 0x000fe2000f8e00ff */
[----:B----4-:R-:W-:Y:S01]  /*5db0*/  MOV R11, UR5 ;  /* 0x00000005000b7c02 */ /* 0x010fe20008000f00 */
[----:B------:R-:W-:Y:S02]  /*5dc0*/  IMAD.U32 R10, RZ, RZ, UR4 ;  /* 0x00000004ff0a7e24 */ /* 0x000fe4000f8e00ff */
[----:B------:R-:W-:Y:S07]  /*5dd0*/  LEPC R20, `(.L_x_103) ;  /* 0x000000001014794e */ /* 0x000fee0000000000 */
[----:B--2---:R-:W-:Y:S05]  /*5de0*/  CALL.ABS.NOINC R2 ;  /* 0x0000000002007343 */ /* 0x004fea0003c00000 */
.L_x_103:
[----:B------:R-:W-:Y:S05]  /*5df0*/  BSYNC.RECONVERGENT B6 ;  /* 0x0000000000067941 */ /* 0x000fea0003800200 */
.L_x_102:
[----:B------:R-:W-:Y:S01]  /*5e00*/  ISETP.NE.U32.AND P4, PT, R86, RZ, PT ;  /* 0x000000ff5600720c */ /* 0x000fe20003f85070 */
[----:B------:R-:W-:Y:S01]  /*5e10*/  UISETP.NE.AND UP2, UPT, UR50, URZ, UPT ;  /* 0x000000ff3200728c */ /* 0x000fe2000bf45270 */
[----:B------:R-:W-:Y:S01]  /*5e20*/  ISETP.NE.U32.AND P2, PT, RZ, UR38, PT ;  /* 0x00000026ff007c0c */ /* 0x000fe2000bf45070 */
[----:B------:R-:W-:Y:S01]  /*5e30*/  UISETP.NE.U32.AND UP1, UPT, UR44, URZ, UPT ;  /* 0x000000ff2c00728c */ /* 0x000fe2000bf25070 */
[----:B------:R-:W-:Y:S01]  /*5e40*/  ISETP.NE.AND.EX P4, PT, R87, RZ, PT, P4 ;  /* 0x000000ff5700720c */ /* 0x000fe20003f85340 */
[----:B------:R-:W-:Y:S01]  /*5e50*/  UPLOP3.LUT UP0, UPT, UPT, UPT, UPT, 0x40, 0x4 ;  /* 0x000000000004789c */ /* 0x000fe20003f0e870 */
[----:B------:R-:W-:Y:S01]  /*5e60*/  ISETP.NE.AND.EX P2, PT, RZ, UR39, PT, P2 ;  /* 0x00000027ff007c0c */ /* 0x000fe2000bf45320 */
[----:B------:R-:W-:Y:S01]  /*5e70*/  UISETP.NE.AND.EX UP1, UPT, UR45, URZ, UPT, UP1 ;  /* 0x000000ff2d00728c */ /* 0x000fe2000bf25310 */
[----:B------:R-:W-:Y:S04]  /*5e80*/  PLOP3.LUT P1, PT, PT, PT, UP2, 0x80, 0x8 ;  /* 0x000000000008781c */ /* 0x000fe80003f2f028 */
[----:B------:R-:W-:Y:S06]  /*5e90*/  @UP2 UPLOP3.LUT UP0, UPT, UPT, UPT, UP1, 0x80, 0x8 ;  /* 0x000000000008289c */ /* 0x000fec0003f0f010 */
[----:B------:R-:W-:Y:S01]  /*5ea0*/  PLOP3.LUT P0, PT, PT, PT, UP0, 0x80, 0x8 ;  /* 0x000000000008781c */ /* 0x000fe20003f0f008 */
[----:B------:R-:W-:Y:S01]  /*5eb0*/  @!UPT UIADD3 URZ, UPT, UPT, URZ, URZ, URZ ;  /* 0x000000fffffff290 */ /* 0x000fe2000fffe0ff */
[----:B------:R-:W-:Y:S11]  /*5ec0*/  BRA.U !UP1, `(.L_x_105) ;  /* 0x0000000109387547 */ /* 0x000ff6000b800000 */
[----:B------:R-:W-:Y:S01]  /*5ed0*/  UISETP.NE.U32.AND UP0, UPT, UR38, URZ, UPT ;  /* 0x000000ff2600728c */ /* 0x000fe2000bf05070 */
[----:B------:R-:W-:Y:S02]  /*5ee0*/  HFMA2 R0, -RZ, RZ, 0, 5.9604644775390625e-08 ;  /* 0x00000001ff007431 */ /* 0x000fe400000001ff */
[----:B------:R-:W-:Y:S01]  /*5ef0*/  IMAD.MOV.U32 R92, RZ, RZ, 0x1 ;  /* 0x00000001ff5c7424 */ /* 0x000fe200078e00ff */
[----:B------:R-:W-:Y:S06]  /*5f00*/  UISETP.NE.AND.EX UP0, UPT, UR39, URZ, UPT, UP0 ;  /* 0x000000ff2700728c */ /* 0x000fec000bf05300 */
[----:B------:R-:W-:Y:S05]  /*5f10*/  PLOP3.LUT P3, PT, PT, PT, UP0, 0x80, 0x8 ;  /* 0x000000000008781c */ /* 0x000fea0003f6f008 */
[----:B------:R-:W1:Y:S01]  /*5f20*/  @UP0 LDCU.64 UR6, c[0x0][0x888] ;  /* 0x00011100ff0607ac */ /* 0x000e620008000a00 */
[----:B------:R-:W-:Y:S07]  /*5f30*/  @UP0 UIMAD UR4, UR36, UR44, URZ ;  /* 0x0000002c240402a4 */ /* 0x000fee000f8e02ff */
[----:B------:R-:W-:Y:S01]  /*5f40*/  @!P3 PRMT R92, R0, 0x7610, R92 ;  /* 0x00007610005cb816 */ /* 0x000fe2000000005c */
[----:B-1----:R-:W-:Y:S03]  /*5f50*/  @UP0 UIMAD.WIDE UR6, UR4, 0x4, UR6 ;  /* 0x00000004040608a5 */ /* 0x002fe6000f8e0206 */
[----:B------:R-:W1:Y:S03]  /*5f60*/  @!UP0 LDCU UR4, c[0x0][0x880] ;  /* 0x00011000ff0487ac */ /* 0x000e660008000800 */
[----:B------:R-:W-:Y:S01]  /*5f70*/  IMAD.U32 R2, RZ, RZ, UR6 ;  /* 0x00000006ff027e24 */ /* 0x000fe2000f8e00ff */
[----:B------:R-:W-:Y:S05]  /*5f80*/  MOV R3, UR7 ;  /* 0x0000000700037c02 */ /* 0x000fea0008000f00 */
[----:B-----5:R2:W5:Y:S02]  /*5f90*/  @P3 LDG.E R49, desc[UR46][R2.64] ;  /* 0x0000002e02313981 */ /* 0x020564000c1e1900 */
[----:B-12---:R-:W-:Y:S02]  /*5fa0*/  @!P3 IMAD.U32 R49, RZ, RZ, UR4 ;  /* 0x00000004ff31be24 */ /* 0x006fe4000f8e00ff */
.L_x_105:
[----:B------:R-:W-:Y:S05]  /*5fb0*/  @!P4 BRA `(.L_x_106) ;  /* 0x000000000020c947 */ /* 0x000fea0003800000 */
[----:B------:R-:W-:Y:S04]  /*5fc0*/  ISETP.NE.U32.AND P3, PT, R84, RZ, PT ;  /* 0x000000ff5400720c */ /* 0x000fe80003f65070 */
[----:B------:R-:W-:Y:S11]  /*5fd0*/  ISETP.NE.AND.EX P3, PT, R85, RZ, PT, P3 ;  /* 0x000000ff5500720c */ /* 0x000ff60003f65330 */
[----:B------:R-:W-:Y:S02]  /*5fe0*/  @!UPT UIADD3 URZ, UPT, UPT, URZ, URZ, URZ ;  /* 0x000000fffffff290 */ /* 0x000fe4000fffe0ff */
[----:B------:R-:W1:Y:S01]  /*5ff0*/  @P3 LDC.64 R2, c[0x0][0x8a8] ;  /* 0x00022a00ff023b82 */ /* 0x000e620000000a00 */
[----:B------:R-:W-:Y:S04]  /*6000*/  @P3 IMAD R0, R86, UR36, RZ ;  /* 0x0000002456003c24 */ /* 0x000fe8000f8e02ff */
[----:B-1----:R-:W-:Y:S05]  /*6010*/  @P3 IMAD.WIDE R2, R0, 0x4, R2 ;  /* 0x0000000400023825 */ /* 0x002fea00078e0202 */
[----:B-----5:R1:W5:Y:S02]  /*6020*/  @P3 LDG.E R47, desc[UR46][R2.64] ;  /* 0x0000002e022f3981 */ /* 0x020364000c1e1900 */
[----:B-1----:R-:W2:Y:S02]  /*6030*/  @!P3 LDC R47, c[0x0][0x8a0] ;  /* 0x00022800ff2fbb82 */ /* 0x002ea40000000800 */
.L_x_106:
[----:B-----5:R-:W-:Y:S01]  /*6040*/  FSETP.NEU.AND P3, PT, R49, RZ, PT ;  /* 0x000000ff3100720b */ /* 0x020fe20003f6d000 */
[----:B------:R-:W-:Y:S01]  /*6050*/  BSSY B1, `(.L_x_107) ;  /* 0x0000039000017945 */ /* 0x000fe20003800000 */
[----:B------:R-:W-:Y:S01]  /*6060*/  SEL R3, RZ, 0xffffffff, P2 ;  /* 0xffffffffff037807 */ /* 0x000fe20001000000 */
[----:B------:R-:W-:Y:S01]  /*6070*/  IMAD.MOV.U32 R61, RZ, RZ, 0x1 ;  /* 0x00000001ff3d7424 */ /* 0x000fe200078e00ff */
[----:B------:R-:W-:Y:S01]  /*6080*/  @P1 LOP3.LUT P2, RZ, R92, 0xff, RZ, 0xc0, !PT ;  /* 0x000000ff5cff1812 */ /* 0x000fe2000784c0ff */
[----:B------:R-:W-:Y:S01]  /*6090*/  IMAD R48, R45, 0x80, R46 ;  /* 0x000000802d307824 */ /* 0x000fe200078e022e */
[----:B------:R-:W-:Y:S01]  /*60a0*/  @P1 SEL R0, RZ, 0xffffffff, P3 ;  /* 0xffffffffff001807 */ /* 0x000fe20001800000 */
[----:B------:R-:W-:Y:S01]  /*60b0*/  IMAD R110, R105, -0x10, R103 ;  /* 0xfffffff0696e7824 */ /* 0x000fe200078e0267 */
[----:B------:R-:W-:Y:S01]  /*60c0*/  LOP3.LUT R101, R101, 0x1, RZ, 0x3c, !PT ;  /* 0x0000000165657812 */ /* 0x000fe200078e3cff */
[----:B------:R-:W-:Y:S01]  /*60d0*/  IMAD.MOV.U32 R60, RZ, RZ, RZ ;  /* 0x000000ffff3c7224 */ /* 0x000fe200078e00ff */
[----:B------:R-:W-:Y:S02]  /*60e0*/  @P0 SEL R0, R3, R0, !P2 ;  /* 0x0000000003000207 */ /* 0x000fe40005000000 */
[----:B------:R-:W-:Y:S02]  /*60f0*/  CS2R R82, SRZ ;  /* 0x0000000000527805 */ /* 0x000fe4000001ff00 */
[----:B------:R-:W-:Y:S02]  /*6100*/  LEA R112, R45, UR48, 0x3 ;  /* 0x000000302d707c11 */ /* 0x000fe4000f8e18ff */
[----:B------:R-:W-:Y:S02]  /*6110*/  CS2R R80, SRZ ;  /* 0x0000000000507805 */ /* 0x000fe4000001ff00 */
[----:B------:R-:W-:Y:S02]  /*6120*/  @P1 LOP3.LUT R0, R0, 0x1, RZ, 0xc0, !PT ;  /* 0x0000000100001812 */ /* 0x000fe400078ec0ff */
[----:B------:R-:W-:Y:S02]  /*6130*/  CS2R R74, SRZ ;  /* 0x00000000004a7805 */ /* 0x000fe4000001ff00 */
[----:B------:R-:W-:Y:S02]  /*6140*/  PLOP3.LUT P2, PT, PT, PT, UP1, 0x80, 0x8 ;  /* 0x000000000008781c */ /* 0x000fe40003f4f018 */
[----:B------:R-:W-:Y:S02]  /*6150*/  CS2R R72, SRZ ;  /* 0x0000000000487805 */ /* 0x000fe4000001ff00 */
[----:B------:R-:W-:Y:S02]  /*6160*/  ISETP.NE.U32.OR P5, PT, R0, 0x1, !P1 ;  /* 0x000000010000780c */ /* 0x000fe40004fa5470 */
[----:B------:R-:W-:Y:S02]  /*6170*/  CS2R R66, SRZ ;  /* 0x0000000000427805 */ /* 0x000fe4000001ff00 */
[----:B------:R-:W-:Y:S02]  /*6180*/  LOP3.LUT P4, R108, R92, 0xff, RZ, 0xc0, !PT ;  /* 0x000000ff5c6c7812 */ /* 0x000fe4000788c0ff */
[----:B------:R-:W-:Y:S02]  /*6190*/  CS2R R64, SRZ ;  /* 0x0000000000407805 */ /* 0x000fe4000001ff00 */
[----:B------:R-:W-:Y:S02]  /*61a0*/  SEL R2, RZ, 0xffffffff, P3 ;  /* 0xffffffffff027807 */ /* 0x000fe40001800000 */
[----:B------:R-:W-:Y:S02]  /*61b0*/  CS2R R58, SRZ ;  /* 0x00000000003a7805 */ /* 0x000fe4000001ff00 */
[----:B------:R-:W-:Y:S02]  /*61c0*/  P2R R111, PR, RZ, 0x20 ;  /* 0x00000020ff6f7803 */ /* 0x000fe40000000000 */
[----:B------:R-:W-:Y:S02]  /*61d0*/  CS2R R56, SRZ ;  /* 0x0000000000387805 */ /* 0x000fe4000001ff00 */
[----:B------:R-:W-:Y:S02]  /*61e0*/  @P2 SEL R2, R3, R2, !P4 ;  /* 0x0000000203022207 */ /* 0x000fe40006000000 */
[----:B------:R-:W-:Y:S02]  /*61f0*/  @P5 SHF.L.U32 R0, R101, 0x1f, RZ ;  /* 0x0000001f65005819 */ /* 0x000fe400000006ff */
[----:B------:R-:W-:Y:S02]  /*6200*/  LOP3.LUT R2, R2, 0x1, RZ, 0xc0, !PT ;  /* 0x0000000102027812 */ /* 0x000fe400078ec0ff */
[----:B------:R1:W3:Y:S02]  /*6210*/  @P5 SYNCS.PHASECHK.TRANS64.TRYWAIT P1, [UR48+0x30], R0 ;  /* 0x00003000ff0055a7 */ /* 0x0002e40008021130 */
[----:B------:R-:W-:Y:S04]  /*6220*/  ISETP.NE.U32.AND P2, PT, R2, 0x1, PT ;  /* 0x000000010200780c */ /* 0x000fe80003f45070 */
[----:B------:R-:W-:Y:S02]  /*6230*/  P2R R62, PR, RZ, 0x4 ;  /* 0x00000004ff3e7803 */ /* 0x000fe40000000000 */
[----:B-1----:R-:W-:Y:S04]  /*6240*/  SHF.L.U32 R0, R100, 0x1f, RZ ;  /* 0x0000001f64007819 */ /* 0x002fe800000006ff */
[----:B------:R1:W4:Y:S01]  /*6250*/  SYNCS.PHASECHK.TRANS64.TRYWAIT P0, [R112+URZ+0xa0], R0 ;  /* 0x0000a000700075a7 */ /* 0x00032200080011ff */
[----:B---3--:R-:W-:Y:S01]  /*6260*/  @P5 SEL R61, RZ, 0x1, !P1 ;  /* 0x00000001ff3d5807 */ /* 0x008fe20004800000 */
[----:B-1----:R-:W-:Y:S06]  /*6270*/  @!P5 BRA `(.L_x_108) ;  /* 0x000000000058d947 */ /* 0x002fec0003800000 */
[----:B------:R-:W-:Y:S01]  /*6280*/  IMAD.MOV.U32 R83, RZ, RZ, RZ ;  /* 0x000000ffff537224 */ /* 0x000fe200078e00ff */
[----:B------:R-:W-:Y:S01]  /*6290*/  ISETP.NE.AND P1, PT, R61, RZ, PT ;  /* 0x000000ff3d00720c */ /* 0x000fe20003f25270 */
[----:B------:R-:W-:Y:S01]  /*62a0*/  BSSY B0, `(.L_x_109) ;  /* 0x000000c000007945 */ /* 0x000fe20003800000 */
[----:B------:R-:W-:Y:S02]  /*62b0*/  CS2R R58, SRZ ;  /* 0x00000000003a7805 */ /* 0x000fe4000001ff00 */
[----:B------:R-:W-:Y:S02]  /*62c0*/  CS2R R56, SRZ ;  /* 0x0000000000387805 */ /* 0x000fe4000001ff00 */
[----:B------:R-:W-:Y:S02]  /*62d0*/  CS2R R66, SRZ ;  /* 0x0000000000427805 */ /* 0x000fe4000001ff00 */
[----:B------:R-:W-:Y:S02]  /*62e0*/  CS2R R64, SRZ ;  /* 0x0000000000407805 */ /* 0x000fe4000001ff00 */
[----:B------:R-:W-:Y:S02]  /*62f0*/  CS2R R74, SRZ ;  /* 0x00000000004a7805 */ /* 0x000fe4000001ff00 */
[----:B------:R-:W-:Y:S02]  /*6300*/  CS2R R72, SRZ ;  /* 0x0000000000487805 */ /* 0x000fe4000001ff00 */
[----:B------:R-:W-:Y:S01]  /*6310*/  CS2R R80, SRZ ;  /* 0x0000000000507805 */ /* 0x000fe2000001ff00 */
[----:B------:R-:W-:Y:S06]  /*6320*/  @P1 BRA `(.L_x_110) ;  /* 0x00000000000c1947 */ /* 0x000fec0003800000 */
[----:B------:R-:W-:Y:S04]  /*6330*/  SHF.L.U32 R3, R101, 0x1f, RZ ;  /* 0x0000001f65037819 */ /* 0x000fe800000006ff */
[----:B------:R-:W1:Y:S02]  /*6340*/  SYNCS.PHASECHK.TRANS64.TRYWAIT P1, [UR48+0x30], R3 ;  /* 0x00003003ff0075a7 */ /* 0x000e640008021130 */
[----:B-1----:R-:W-:Y:S05]  /*6350*/  @!P1 BRA `(.L_x_111) ;  /* 0x0000003c00989947 */ /* 0x002fea0003800000 */
.L_x_110:
[----:B------:R-:W-:Y:S05]  /*6360*/  BSYNC B0 ;  /* 0x0000000000007941 */ /* 0x000fea0003800000 */
.L_x_109:
[----:B------:R-:W-:Y:S01]  /*6370*/  ISETP.NE.AND P1, PT, R62, RZ, PT ;  /* 0x000000ff3e00720c */ /* 0x000fe20003f25270 */
[----:B------:R-:W-:Y:S11]  /*6380*/  HFMA2 R60, -RZ, RZ, 0, 5.9604644775390625e-08 ;  /* 0x00000001ff3c7431 */ /* 0x000ff600000001ff */
[----:B------:R-:W-:Y:S01]  /*6390*/  @!UPT UIADD3 URZ, UPT, UPT, URZ, URZ, URZ ;  /* 0x000000fffffff290 */ /* 0x000fe2000fffe0ff */
[----:B------:R3:W1:Y:S04]  /*63a0*/  @P1 LDS.128 R56, [R104] ;  /* 0x0000000068381984 */ /* 0x0006680000000c00 */
[----:B------:R3:W1:Y:S04]  /*63b0*/  @P1 LDS.128 R64, [R103+0x10] ;  /* 0x0000100067401984 */ /* 0x0006680000000c00 */
[----:B------:R3:W1:Y:S04]  /*63c0*/  @P1 LDS.128 R72, [R102+0x20] ;  /* 0x0000200066481984 */ /* 0x0006680000000c00 */
[----:B------:R3:W1:Y:S02]  /*63d0*/  @P1 LDS.128 R80, [R110+0x30] ;  /* 0x000030006e501984 */ /* 0x0006640000000c00 */
.L_x_108:
[----:B------:R-:W-:Y:S05]  /*63e0*/  BSYNC B1 ;  /* 0x0000000000017941 */ /* 0x000fea0003800000 */
.L_x_107:
[----:B-1----:R-:W-:Y:S04]  /*63f0*/  SHF.R.U32.HI R2, RZ, 0x15, R48 ;  /* 0x00000015ff027819 */ /* 0x002fe80000011630 */
[----:B------:R-:W-:Y:S01]  /*6400*/  LOP3.LUT P1, RZ, R2, 0x3, R96, 0x48, !PT ;  /* 0x0000000302ff7812 */ /* 0x000fe20007824860 */
[----:B------:R-:W-:Y:S01]  /*6410*/  @!UPT UIADD3 URZ, UPT, UPT, URZ, URZ, URZ ;  /* 0x000000fffffff290 */ /* 0x000fe2000fffe0ff */
[----:B----4-:R-:W-:Y:S11]  /*6420*/  @P0 BRA `(.L_x_112) ;  /* 0x0000000000080947 */ /* 0x010ff60003800000 */
[----:B------:R-:W1:Y:S02]  /*6430*/  SYNCS.PHASECHK.TRANS64.TRYWAIT P0, [R112+URZ+0xa0], R0 ;  /* 0x0000a000700075a7 */ /* 0x000e6400080011ff */
[----:B-1----:R-:W-:Y:S05]  /*6440*/  @!P0 BRA `(.L_x_113) ;  /* 0x0000003c00748947 */ /* 0x002fea0003800000 */
.L_x_112:
[----:B------:R-:W-:Y:S05]  /*6450*/  @!P1 BRA `(.L_x_114) ;  /* 0x0000000000409947 */ /* 0x000fea0003800000 */
[----:B------:R-:W4:Y:S01]  /*6460*/  LDCU.64 UR8, c[0x4][0x70] ;  /* 0x01000e00ff0877ac */ /* 0x000f220008000a00 */
[----:B------:R-:W-:Y:S01]  /*6470*/  MOV R3, 0x0 ;  /* 0x0000000000037802 */ /* 0x000fe20000000f00 */
[----:B------:R-:W-:Y:S02]  /*6480*/  HFMA2 R12, -RZ, RZ, 0, 5.9604644775390625e-08 ;  /* 0x00000001ff0c7431 */ /* 0x000fe400000001ff */
[----:B------:R-:W-:Y:S02]  /*6490*/  IMAD.MOV.U32 R8, RZ, RZ, 0x192 ;  /* 0x00000192ff087424 */ /* 0x000fe400078e00ff */
[----:B------:R-:W-:Y:S01]  /*64a0*/  IMAD.MOV.U32 R13, RZ, RZ, RZ ;  /* 0x000000ffff0d7224 */ /* 0x000fe200078e00ff */
[----:B------:R-:W5:Y:S01]  /*64b0*/  LDCU.64 UR6, c[0x4][0x78] ;  /* 0x01000f00ff0677ac */ /* 0x000f620008000a00 */
[----:B------:R-:W1:Y:S01]  /*64c0*/  LDC.64 R2, c[0x4][R3] ;  /* 0x0100000003027b82 */ /* 0x000e620000000a00 */
[----:B------:R-:W2:Y:S01]  /*64d0*/  LDCU.64 UR4, c[0x4][0x10] ;  /* 0x01000200ff0477ac */ /* 0x000ea20008000a00 */
[----:B----4-:R-:W-:Y:S01]  /*64e0*/  MOV R5, UR9 ;  /* 0x0000000900057c02 */ /* 0x010fe20008000f00 */
[----:B------:R-:W-:Y:S01]  /*64f0*/  IMAD.U32 R4, RZ, RZ, UR8 ;  /* 0x00000008ff047e24 */ /* 0x000fe2000f8e00ff */
[----:B-----5:R-:W-:Y:S01]  /*6500*/  MOV R7, UR7 ;  /* 0x0000000700077c02 */ /* 0x020fe20008000f00 */
[----:B------:R-:W-:Y:S01]  /*6510*/  IMAD.U32 R6, RZ, RZ, UR6 ;  /* 0x00000006ff067e24 */ /* 0x000fe2000f8e00ff */
[----:B--2---:R-:W-:Y:S01]  /*6520*/  MOV R11, UR5 ;  /* 0x00000005000b7c02 */ /* 0x004fe20008000f00 */
[----:B------:R-:W-:Y:S02]  /*6530*/  IMAD.U32 R10, RZ, RZ, UR4 ;  /* 0x00000004ff0a7e24 */ /* 0x000fe4000f8e00ff */
[----:B------:R-:W-:Y:S07]  /*6540*/  LEPC R20, `(.L_x_114) ;  /* 0x000000001014794e */ /* 0x000fee0000000000 */
[----:B-1-3--:R-:W-:Y:S05]  /*6550*/  CALL.ABS.NOINC R2 ;  /* 0x0000000002007343 */ /* 0x00afea0003c00000 */
.L_x_114:
[----:B------:R-:W-:Y:S05]  /*6560*/  WARPSYNC.ALL ;  /* 0x0000000000007948 */ /* 0x000fea0003800000 */
[----:B------:R-:W-:Y:S01]  /*6570*/  R2UR UR4, R48 ;  /* 0x00000000300472ca */ /* 0x000fe200000e0000 */
[--C-:B------:R-:W-:Y:S01]  /*6580*/  HADD2.F32 R50, -RZ, R56.reuse.H0_H0 ;  /* 0x20000038ff327230 */ /* 0x100fe20000004100 */
[----:B------:R-:W-:Y:S01]  /*6590*/  ISETP.NE.AND P0, PT, R106, RZ, PT ;  /* 0x000000ff6a00720c */ /* 0x000fe20003f05270 */
[----:B------:R-:W-:Y:S01]  /*65a0*/  HADD2.F32 R51, -RZ, R56.H1_H1 ;  /* 0x30000038ff337230 */ /* 0x000fe20000004100 */
[----:B------:R-:W-:Y:S01]  /*65b0*/  BSSY.RECONVERGENT B0, `(.L_x_115) ;  /* 0x0000086000007945 */ /* 0x000fe20003800200 */
[--C-:B------:R-:W-:Y:S08]  /*65c0*/  HADD2.F32 R52, -RZ, R57.reuse.H0_H0 ;  /* 0x20000039ff347230 */ /* 0x100ff00000004100 */
[----:B------:R-:W1:Y:S02]  /*65d0*/  LDTM.x32 R4, tmem[UR4] ;  /* 0x00000004000479ee */ /* 0x000e6400082c0000 */
[C---:B-12---:R-:W-:Y:S01]  /*65e0*/  FMUL R0, R47.reuse, R4 ;  /* 0x000000042f007220 */ /* 0x046fe20000400000 */
[C---:B------:R-:W-:Y:S01]  /*65f0*/  FMUL R2, R47.reuse, R5 ;  /* 0x000000052f027220 */ /* 0x040fe20000400000 */
[C---:B------:R-:W-:Y:S01]  /*6600*/  FMUL R4, R47.reuse, R8 ;  /* 0x000000082f047220 */ /* 0x040fe20000400000 */
[----:B------:R-:W-:Y:S01]  /*6610*/  FMUL R3, R47, R6 ;  /* 0x000000062f037220 */ /* 0x000fe20000400000 */
[C---:B------:R-:W-:Y:S01]  /*6620*/  FFMA R0, R49.reuse, R50, R0 ;  /* 0x0000003231007223 */ /* 0x040fe20000000000 */
[----:B------:R-:W-:Y:S01]  /*6630*/  FFMA R2, R49, R51, R2 ;  /* 0x0000003331027223 */ /* 0x000fe20000000002 */
[C---:B------:R-:W-:Y:S01]  /*6640*/  FMUL R5, R47.reuse, R9 ;  /* 0x000000092f057220 */ /* 0x040fe20000400000 */
        /* <DEDUP_REMOVED lines=16> */
[----:B------:R-:W-:Y:S02]  /*6750*/  HADD2.F32 R32, -RZ, R57.H1_H1 ;  /* 0x30000039ff207230 */ /* 0x000fe40000004100 */
[C---:B------:R-:W-:Y:S01]  /*6760*/  FMUL R26, R47.reuse, R30 ;  /* 0x0000001e2f1a7220 */ /* 0x040fe20000400000 */
[----:B------:R-:W-:Y:S01]  /*6770*/  FMUL R29, R47, R33 ;  /* 0x000000212f1d7220 */ /* 0x000fe20000400000 */
[--C-:B------:R-:W-:Y:S02]  /*6780*/  HADD2.F32 R33, -RZ, R58.reuse.H0_H0 ;  /* 0x2000003aff217230 */ /* 0x100fe40000004100 */
[----:B------:R-:W-:Y:S01]  /*6790*/  FFMA R3, R49, R52, R3 ;  /* 0x0000003431037223 */ /* 0x000fe20000000003 */
[C---:B------:R-:W-:Y:S01]  /*67a0*/  FMUL R7, R47.reuse, R7 ;  /* 0x000000072f077220 */ /* 0x040fe20000400000 */
[----:B------:R-:W-:Y:S01]  /*67b0*/  FMUL R30, R47, R34 ;  /* 0x000000222f1e7220 */ /* 0x000fe20000400000 */
[----:B------:R-:W-:Y:S01]  /*67c0*/  HADD2.F32 R34, -RZ, R58.H1_H1 ;  /* 0x3000003aff227230 */ /* 0x000fe20000004100 */
[----:B------:R-:W-:Y:S01]  /*67d0*/  F2FP.F16.F32.PACK_AB R52, R2, R0 ;  /* 0x000000000234723e */ /* 0x000fe200000000ff */
[--C-:B------:R-:W-:Y:S02]  /*67e0*/  HADD2.F32 R0, -RZ, R59.reuse.H0_H0 ;  /* 0x2000003bff007230 */ /* 0x100fe40000004100 */
[C---:B------:R-:W-:Y:S01]  /*67f0*/  FFMA R7, R49.reuse, R32, R7 ;  /* 0x0000002031077223 */ /* 0x040fe20000000007 */
[----:B------:R-:W-:Y:S02]  /*6800*/  HADD2.F32 R2, -RZ, R59.H1_H1 ;  /* 0x3000003bff027230 */ /* 0x000fe40000004100 */
[C---:B------:R-:W-:Y:S01]  /*6810*/  FFMA R4, R49.reuse, R33, R4 ;  /* 0x0000002131047223 */ /* 0x040fe20000000004 */
[C---:B------:R-:W-:Y:S01]  /*6820*/  FFMA R5, R49.reuse, R34, R5 ;  /* 0x0000002231057223 */ /* 0x040fe20000000005 */
[----:B------:R-:W-:Y:S01]  /*6830*/  FFMA R6, R49, R0, R6 ;  /* 0x0000000031067223 */ /* 0x000fe20000000006 */
[--C-:B------:R-:W-:Y:S02]  /*6840*/  HADD2.F32 R0, -RZ, R64.reuse.H0_H0 ;  /* 0x20000040ff007230 */ /* 0x100fe40000004100 */
[----:B------:R-:W-:Y:S01]  /*6850*/  FMUL R11, R47, R11 ;  /* 0x0000000b2f0b7220 */ /* 0x000fe20000400000 */
[----:B------:R-:W-:Y:S01]  /*6860*/  F2FP.F16.F32.PACK_AB R53, R7, R3 ;  /* 0x000000030735723e */ /* 0x000fe200000000ff */
[--C-:B------:R-:W-:Y:S02]  /*6870*/  HADD2.F32 R3, -RZ, R65.reuse.H0_H0 ;  /* 0x20000041ff037230 */ /* 0x100fe40000004100 */
[----:B------:R-:W-:Y:S01]  /*6880*/  FMUL R15, R47, R15 ;  /* 0x0000000f2f0f7220 */ /* 0x000fe20000400000 */
[C---:B------:R-:W-:Y:S01]  /*6890*/  FFMA R11, R49.reuse, R2, R11 ;  /* 0x00000002310b7223 */ /* 0x040fe2000000000b */
[----:B------:R-:W-:Y:S02]  /*68a0*/  HADD2.F32 R2, -RZ, R64.H1_H1 ;  /* 0x30000040ff027230 */ /* 0x000fe40000004100 */
[----:B------:R-:W-:Y:S01]  /*68b0*/  FFMA R8, R49, R0, R8 ;  /* 0x0000000031087223 */ /* 0x000fe20000000008 */
[----:B------:R-:W-:Y:S02]  /*68c0*/  HADD2.F32 R0, -RZ, R65.H1_H1 ;  /* 0x30000041ff007230 */ /* 0x000fe40000004100 */
[C---:B------:R-:W-:Y:S01]  /*68d0*/  FMUL R19, R47.reuse, R19 ;  /* 0x000000132f137220 */ /* 0x040fe20000400000 */
[----:B------:R-:W-:Y:S01]  /*68e0*/  FMUL R23, R47, R23 ;  /* 0x000000172f177220 */ /* 0x000fe20000400000 */
[C---:B------:R-:W-:Y:S01]  /*68f0*/  FFMA R9, R49.reuse, R2, R9 ;  /* 0x0000000231097223 */ /* 0x040fe20000000009 */
[C---:B------:R-:W-:Y:S01]  /*6900*/  FFMA R10, R49.reuse, R3, R10 ;  /* 0x00000003310a7223 */ /* 0x040fe2000000000a */
[----:B------:R-:W-:Y:S01]  /*6910*/  FFMA R15, R49, R0, R15 ;  /* 0x00000000310f7223 */ /* 0x000fe2000000000f */
[--C-:B------:R-:W-:Y:S02]  /*6920*/  HADD2.F32 R2, -RZ, R66.reuse.H0_H0 ;  /* 0x20000042ff027230 */ /* 0x100fe40000004100 */
[----:B------:R-:W-:Y:S01]  /*6930*/  FMUL R27, R47, R27 ;  /* 0x0000001b2f1b7220 */ /* 0x000fe20000400000 */
[----:B------:R-:W-:Y:S01]  /*6940*/  HADD2.F32 R0, -RZ, R66.H1_H1 ;  /* 0x30000042ff007230 */ /* 0x000fe20000004100 */
[----:B------:R-:W-:Y:S01]  /*6950*/  F2FP.F16.F32.PACK_AB R54, R5, R4 ;  /* 0x000000040536723e */ /* 0x000fe200000000ff */
[--C-:B------:R-:W-:Y:S02]  /*6960*/  HADD2.F32 R3, -RZ, R67.reuse.H0_H0 ;  /* 0x20000043ff037230 */ /* 0x100fe40000004100 */
[C---:B------:R-:W-:Y:S01]  /*6970*/  FFMA R12, R49.reuse, R2, R12 ;  /* 0x00000002310c7223 */ /* 0x040fe2000000000c */
[--C-:B------:R-:W-:Y:S02]  /*6980*/  HADD2.F32 R2, -RZ, R72.reuse.H0_H0 ;  /* 0x20000048ff027230 */ /* 0x100fe40000004100 */
[C---:B------:R-:W-:Y:S01]  /*6990*/  FFMA R13, R49.reuse, R0, R13 ;  /* 0x00000000310d7223 */ /* 0x040fe2000000000d */
[----:B------:R-:W-:Y:S02]  /*69a0*/  HADD2.F32 R0, -RZ, R67.H1_H1 ;  /* 0x30000043ff007230 */ /* 0x000fe40000004100 */
[----:B------:R-:W-:Y:S01]  /*69b0*/  FFMA R14, R49, R3, R14 ;  /* 0x00000003310e7223 */ /* 0x000fe2000000000e */
[----:B------:R-:W-:Y:S01]  /*69c0*/  HADD2.F32 R3, -RZ, R72.H1_H1 ;  /* 0x30000048ff037230 */ /* 0x000fe20000004100 */
[----:B------:R-:W-:Y:S01]  /*69d0*/  F2FP.F16.F32.PACK_AB R55, R11, R6 ;  /* 0x000000060b37723e */ /* 0x000fe200000000ff */
[----:B------:R-:W-:Y:S01]  /*69e0*/  FMUL R31, R47, R31 ;  /* 0x0000001f2f1f7220 */ /* 0x000fe20000400000 */
[C---:B------:R-:W-:Y:S01]  /*69f0*/  FFMA R19, R49.reuse, R0, R19 ;  /* 0x0000000031137223 */ /* 0x040fe20000000013 */
[--C-:B------:R-:W-:Y:S02]  /*6a00*/  HADD2.F32 R0, -RZ, R73.reuse.H0_H0 ;  /* 0x20000049ff007230 */ /* 0x100fe40000004100 */
[C---:B------:R-:W-:Y:S01]  /*6a10*/  FFMA R16, R49.reuse, R2, R16 ;  /* 0x0000000231107223 */ /* 0x040fe20000000010 */
[----:B------:R1:W-:Y:S01]  /*6a20*/  STS.128 [R104], R52 ;  /* 0x0000003468007388 */ /* 0x0003e20000000c00 */
[C---:B------:R-:W-:Y:S01]  /*6a30*/  FFMA R17, R49.reuse, R3, R17 ;  /* 0x0000000331117223 */ /* 0x040fe20000000011 */
[----:B------:R-:W-:Y:S02]  /*6a40*/  HADD2.F32 R2, -RZ, R73.H1_H1 ;  /* 0x30000049ff027230 */ /* 0x000fe40000004100 */
[----:B------:R-:W-:Y:S01]  /*6a50*/  FFMA R18, R49, R0, R18 ;  /* 0x0000000031127223 */ /* 0x000fe20000000012 */
[--C-:B------:R-:W-:Y:S01]  /*6a60*/  HADD2.F32 R0, -RZ, R74.reuse.H0_H0 ;  /* 0x2000004aff007230 */ /* 0x100fe20000004100 */
[----:B------:R-:W-:Y:S01]  /*6a70*/  F2FP.F16.F32.PACK_AB R8, R9, R8 ;  /* 0x000000080908723e */ /* 0x000fe200000000ff */
[--C-:B------:R-:W-:Y:S02]  /*6a80*/  HADD2.F32 R3, -RZ, R75.reuse.H0_H0 ;  /* 0x2000004bff037230 */ /* 0x100fe40000004100 */
[C---:B------:R-:W-:Y:S01]  /*6a90*/  FFMA R23, R49.reuse, R2, R23 ;  /* 0x0000000231177223 */ /* 0x040fe20000000017 */
[----:B------:R-:W-:Y:S02]  /*6aa0*/  HADD2.F32 R2, -RZ, R74.H1_H1 ;  /* 0x3000004aff027230 */ /* 0x000fe40000004100 */
[----:B------:R-:W-:Y:S01]  /*6ab0*/  FFMA R20, R49, R0, R20 ;  /* 0x0000000031147223 */ /* 0x000fe20000000014 */
[----:B------:R-:W-:Y:S01]  /*6ac0*/  HADD2.F32 R0, -RZ, R75.H1_H1 ;  /* 0x3000004bff007230 */ /* 0x000fe20000004100 */
[----:B------:R-:W-:Y:S01]  /*6ad0*/  F2FP.F16.F32.PACK_AB R9, R15, R10 ;  /* 0x0000000a0f09723e */ /* 0x000fe200000000ff */
[----:B------:R-:W-:Y:S02]  /*6ae0*/  HADD2.F32 R4, -RZ, R83.H0_H0 ;  /* 0x20000053ff047230 */ /* 0x000fe40000004100 */
[C---:B------:R-:W-:Y:S01]  /*6af0*/  FFMA R21, R49.reuse, R2, R21 ;  /* 0x0000000231157223 */ /* 0x040fe20000000015 */
[C---:B------:R-:W-:Y:S01]  /*6b00*/  FFMA R22, R49.reuse, R3, R22 ;  /* 0x0000000331167223 */ /* 0x040fe20000000016 */
[----:B------:R-:W-:Y:S01]  /*6b10*/  FFMA R27, R49, R0, R27 ;  /* 0x00000000311b7223 */ /* 0x000fe2000000001b */
[--C-:B------:R-:W-:Y:S01]  /*6b20*/  HADD2.F32 R2, -RZ, R80.reuse.H0_H0 ;  /* 0x20000050ff027230 */ /* 0x100fe20000004100 */
[----:B------:R-:W-:Y:S01]  /*6b30*/  F2FP.F16.F32.PACK_AB R10, R13, R12 ;  /* 0x0000000c0d0a723e */ /* 0x000fe200000000ff */
[----:B------:R-:W-:Y:S01]  /*6b40*/  HADD2.F32 R0, -RZ, R80.H1_H1 ;  /* 0x30000050ff007230 */ /* 0x000fe20000004100 */
[----:B------:R-:W-:Y:S01]  /*6b50*/  F2FP.F16.F32.PACK_AB R11, R19, R14 ;  /* 0x0000000e130b723e */ /* 0x000fe200000000ff */
[--C-:B------:R-:W-:Y:S02]  /*6b60*/  HADD2.F32 R3, -RZ, R81.reuse.H0_H0 ;  /* 0x20000051ff037230 */ /* 0x100fe40000004100 */
[C---:B------:R-:W-:Y:S01]  /*6b70*/  FFMA R24, R49.reuse, R2, R24 ;  /* 0x0000000231187223 */ /* 0x040fe20000000018 */
[--C-:B------:R-:W-:Y:S02]  /*6b80*/  HADD2.F32 R2, -RZ, R82.reuse.H0_H0 ;  /* 0x20000052ff027230 */ /* 0x100fe40000004100 */
[C---:B------:R-:W-:Y:S01]  /*6b90*/  FFMA R25, R49.reuse, R0, R25 ;  /* 0x0000000031197223 */ /* 0x040fe20000000019 */
[----:B------:R1:W-:Y:S01]  /*6ba0*/  STS.128 [R103+0x10], R8 ;  /* 0x0000100867007388 */ /* 0x0003e20000000c00 */
[----:B------:R-:W-:Y:S02]  /*6bb0*/  HADD2.F32 R0, -RZ, R81.H1_H1 ;  /* 0x30000051ff007230 */ /* 0x000fe40000004100 */
[----:B------:R-:W-:Y:S01]  /*6bc0*/  FFMA R26, R49, R3, R26 ;  /* 0x00000003311a7223 */ /* 0x000fe2000000001a */
[----:B------:R-:W-:Y:S01]  /*6bd0*/  HADD2.F32 R3, -RZ, R82.H1_H1 ;  /* 0x30000052ff037230 */ /* 0x000fe20000004100 */
[----:B------:R-:W-:Y:S01]  /*6be0*/  F2FP.F16.F32.PACK_AB R16, R17, R16 ;  /* 0x000000101110723e */ /* 0x000fe200000000ff */
[----:B------:R-:W-:Y:S01]  /*6bf0*/  HADD2.F32 R5, -RZ, R83.H1_H1 ;  /* 0x30000053ff057230 */ /* 0x000fe20000004100 */
[----:B------:R-:W-:Y:S01]  /*6c00*/  F2FP.F16.F32.PACK_AB R17, R23, R18 ;  /* 0x000000121711723e */ /* 0x000fe200000000ff */
[----:B------:R-:W-:Y:S01]  /*6c10*/  FFMA R31, R49, R0, R31 ;  /* 0x00000000311f7223 */ /* 0x000fe2000000001f */
[----:B------:R-:W-:Y:S01]  /*6c20*/  FMUL R35, R47, R35 ;  /* 0x000000232f237220 */ /* 0x000fe20000400000 */
[----:B------:R-:W-:Y:S01]  /*6c30*/  F2FP.F16.F32.PACK_AB R18, R21, R20 ;  /* 0x000000141512723e */ /* 0x000fe200000000ff */
[----:B------:R-:W-:Y:S01]  /*6c40*/  FFMA R28, R49, R2, R28 ;  /* 0x00000002311c7223 */ /* 0x000fe2000000001c */
[----:B------:R-:W-:Y:S01]  /*6c50*/  F2FP.F16.F32.PACK_AB R19, R27, R22 ;  /* 0x000000161b13723e */ /* 0x000fe200000000ff */
[C---:B------:R-:W-:Y:S01]  /*6c60*/  FFMA R29, R49.reuse, R3, R29 ;  /* 0x00000003311d7223 */ /* 0x040fe2000000001d */
[C---:B------:R-:W-:Y:S01]  /*6c70*/  FFMA R30, R49.reuse, R4, R30 ;  /* 0x00000004311e7223 */ /* 0x040fe2000000001e */
[----:B------:R-:W-:Y:S01]  /*6c80*/  FFMA R35, R49, R5, R35 ;  /* 0x0000000531237223 */ /* 0x000fe20000000023 */
[----:B------:R-:W-:Y:S01]  /*6c90*/  F2FP.F16.F32.PACK_AB R24, R25, R24 ;  /* 0x000000181918723e */ /* 0x000fe200000000ff */
[----:B------:R1:W-:Y:S01]  /*6ca0*/  STS.128 [R102+0x20], R16 ;  /* 0x0000201066007388 */ /* 0x0003e20000000c00 */
[----:B------:R-:W-:Y:S02]  /*6cb0*/  F2FP.F16.F32.PACK_AB R25, R31, R26 ;  /* 0x0000001a1f19723e */ /* 0x000fe400000000ff */
[----:B------:R-:W-:Y:S02]  /*6cc0*/  F2FP.F16.F32.PACK_AB R26, R29, R28 ;  /* 0x0000001c1d1a723e */ /* 0x000fe400000000ff */
[----:B------:R-:W-:Y:S05]  /*6cd0*/  F2FP.F16.F32.PACK_AB R27, R35, R30 ;  /* 0x0000001e231b723e */ /* 0x000fea00000000ff */
[----:B------:R1:W-:Y:S01]  /*6ce0*/  STS.128 [R110+0x30], R24 ;  /* 0x000030186e007388 */ /* 0x0003e20000000c00 */
[----:B------:R-:W-:Y:S01]  /*6cf0*/  @!PT LDS RZ, [RZ] ;  /* 0x00000000fffff984 */ /* 0x000fe20000000800 */
[----:B------:R-:W-:Y:S01]  /*6d00*/  @!PT LDS RZ, [RZ] ;  /* 0x00000000fffff984 */ /* 0x000fe20000000800 */
[----:B------:R-:W-:Y:S01]  /*6d10*/  @!PT LDS RZ, [RZ] ;  /* 0x00000000fffff984 */ /* 0x000fe20000000800 */
[----:B------:R-:W-:Y:S01]  /*6d20*/  @!PT LDS RZ, [RZ] ;  /* 0x00000000fffff984 */ /* 0x000fe20000000800 */
[----:B------:R2:W-:Y:S07]  /*6d30*/  MEMBAR.ALL.CTA ;  /* 0x0000000000007992 */ /* 0x0005ee0000008000 */
[----:B--2---:R-:W2:Y:S02]  /*6d40*/  FENCE.VIEW.ASYNC.S ;  /* 0x00000000000073c6 */ /* 0x004ea40000000000 */
[----:B--2---:R-:W-:Y:S06]  /*6d50*/  BAR.SYNC.DEFER_BLOCKING 0x1, 0x80 ;  /* 0x0042000000007b1d */ /* 0x004fec0000010000 */
[----:B------:R-:W-:Y:S05]  /*6d60*/  @P0 BRA `(.L_x_116) ;  /* 0x0000000000280947 */ /* 0x000fea0003800000 */
[----:B------:R-:W-:Y:S02]  /*6d70*/  UIADD3 UR4, UPT, UPT, UR48, 0x200, URZ ;  /* 0x0000020030047890 */ /* 0x000fe4000fffe0ff */
[----:B------:R-:W-:Y:S01]  /*6d80*/  UIADD3 UR6, UP0, UPT, UR52, 0x680, URZ ;  /* 0x0000068034067890 */ /* 0x000fe2000ff1e0ff */
[----:B------:R-:W-:Y:S03]  /*6d90*/  UMOV UR43, UR36 ;  /* 0x00000024002b7c82 */ /* 0x000fe60008000000 */
[----:B------:R-:W-:Y:S01]  /*6da0*/  MOV R97, UR4 ;  /* 0x0000000400617c02 */ /* 0x000fe20008000f00 */
[----:B------:R-:W-:Y:S03]  /*6db0*/  UIADD3.X UR7, UPT, UPT, URZ, UR53, URZ, UP0, !UPT ;  /* 0x00000035ff077290 */ /* 0x000fe600087fe4ff */
[----:B------:R-:W-:Y:S11]  /*6dc0*/  R2UR UR40, R97 ;  /* 0x00000000612872ca */ /* 0x000ff600000e0000 */
[----:B------:R-:W-:Y:S02]  /*6dd0*/  @!UPT UIADD3 URZ, UPT, UPT, URZ, URZ, URZ ;  /* 0x000000fffffff290 */ /* 0x000fe4000fffe0ff */
[----:B------:R2:W-:Y:S01]  /*6de0*/  UTMASTG.3D [UR40], [UR6] ;  /* 0x00000028060073b5 */ /* 0x0005e20008010000 */
[----:B------:R0:W-:Y:S01]  /*6df0*/  UTMACMDFLUSH ;  /* 0x00000000000079b7 */ /* 0x0001e20000000000 */
[----:B--2---:R-:W-:Y:S04]  /*6e00*/  DEPBAR.LE SB0, 0x1 ;  /* 0x000080400000791a */ /* 0x004fe80000000000 */
.L_x_116:
[----:B------:R-:W-:Y:S05]  /*6e10*/  BSYNC.RECONVERGENT B0 ;  /* 0x0000000000007941 */ /* 0x000fea0003800200 */
.L_x_115:
[----:B------:R-:W-:Y:S01]  /*6e20*/  BAR.SYNC.DEFER_BLOCKING 0x1, 0x80 ;  /* 0x0042000000007b1d */ /* 0x000fe20000010000 */
[----:B------:R-:W-:Y:S01]  /*6e30*/  ISETP.NE.AND P1, PT, R111, RZ, PT ;  /* 0x000000ff6f00720c */ /* 0x000fe20003f25270 */
[----:B------:R-:W-:Y:S01]  /*6e40*/  UISETP.NE.AND UP0, UPT, UR49, URZ, UPT ;  /* 0x000000ff3100728c */ /* 0x000fe2000bf05270 */
[----:B------:R-:W-:Y:S11]  /*6e50*/  LEA R2, R60, UR48, 0x3 ;  /* 0x000000303c027c11 */ /* 0x000ff6000f8e18ff */
[----:B------:R-:W-:Y:S01]  /*6e60*/  @P1 SHF.L.U32 R3, R101, 0x1f, RZ ;  /* 0x0000001f65031819 */ /* 0x000fe200000006ff */
[----:B------:R-:W-:Y:S06]  /*6e70*/  BRA.U !UP0, `(.L_x_117) ;  /* 0x0000000108247547 */ /* 0x000fec000b800000 */
[----:B------:R-:W-:Y:S01]  /*6e80*/  IMAD.U32 R4, RZ, RZ, UR51 ;  /* 0x00000033ff047e24 */ /* 0x000fe2000f8e00ff */
[----:B------:R-:W-:Y:S01]  /*6e90*/  MOV R0, UR37 ;  /* 0x0000002500007c02 */ /* 0x000fe20008000f00 */
[----:B------:R-:W-:Y:S03]  /*6ea0*/  UIADD3 UR51, UPT, UPT, UR51, 0x1, URZ ;  /* 0x0000000133337890 */ /* 0x000fe6000fffe0ff */
[----:B------:R-:W-:Y:S01]  /*6eb0*/  @P1 LEA R4, R4, UR48, 0x3 ;  /* 0x0000003004041c11 */ /* 0x000fe2000f8e18ff */
[----:B------:R-:W-:Y:S04]  /*6ec0*/  UISETP.NE.AND UP0, UPT, UR51, 0x4, UPT ;  /* 0x000000043300788c */ /* 0x000fe8000bf05270 */
[----:B------:R-:W-:Y:S01]  /*6ed0*/  @P1 VIADD R4, R4, 0x50 ;  /* 0x0000005004041836 */ /* 0x000fe20000000000 */
[----:B------:R-:W-:Y:S04]  /*6ee0*/  USEL UR51, UR51, URZ, UP0 ;  /* 0x000000ff33337287 */ /* 0x000fe80008000000 */
[----:B------:R-:W-:Y:S04]  /*6ef0*/  @P1 PRMT R0, R0, 0x654, R4 ;  /* 0x0000065400001816 */ /* 0x000fe80000000004 */
[----:B------:R2:W-:Y:S04]  /*6f00*/  @P1 SYNCS.ARRIVE.TRANS64.RED.A1T0 RZ, [R0+URZ], RZ ;  /* 0x000000ff00ff19a7 */ /* 0x0005e800081004ff */
.L_x_117:
[----:B------:R-:W4:Y:S01]  /*6f10*/  @P1 SYNCS.PHASECHK.TRANS64.TRYWAIT P0, [R2+URZ+0x30], R3 ;  /* 0x00003003020015a7 */ /* 0x000f2200080011ff */
[----:B------:R-:W-:Y:S01]  /*6f20*/  BSSY B1, `(.L_x_118) ;  /* 0x0000016000017945 */ /* 0x000fe20003800000 */
[----:B----4-:R-:W-:Y:S03]  /*6f30*/  @P1 SEL R61, RZ, 0x1, !P0 ;  /* 0x00000001ff3d1807 */ /* 0x010fe60004000000 */
[----:B------:R-:W-:Y:S05]  /*6f40*/  @!P1 BRA `(.L_x_119) ;  /* 0x00000000004c9947 */ /* 0x000fea0003800000 */
[----:B------:R-:W-:Y:S01]  /*6f50*/  ISETP.NE.AND P0, PT, R61, RZ, PT ;  /* 0x000000ff3d00720c */ /* 0x000fe20003f05270 */
[----:B------:R-:W-:Y:S01]  /*6f60*/  BSSY B0, `(.L_x_120) ;  /* 0x000000b000007945 */ /* 0x000fe20003800000 */
[----:B------:R-:W-:Y:S11]  /*6f70*/  ISETP.NE.AND P1, PT, R62, RZ, PT ;  /* 0x000000ff3e00720c */ /* 0x000ff60003f25270 */
[----:B------:R-:W-:Y:S02]  /*6f80*/  @!UPT UIADD3 URZ, UPT, UPT, URZ, URZ, URZ ;  /* 0x000000fffffff290 */ /* 0x000fe4000fffe0ff */
[C---:B------:R-:W-:Y:S01]  /*6f90*/  @P1 IMAD R6, R60.reuse, 0x2000, R104 ;  /* 0x000020003c061824 */ /* 0x040fe200078e0268 */
[C---:B------:R-:W-:Y:S01]  /*6fa0*/  @P1 LEA R4, R60.reuse, R102, 0xd ;  /* 0x000000663c041211 */ /* 0x040fe200078e68ff */
[C---:B------:R-:W-:Y:S02]  /*6fb0*/  @P1 IMAD R5, R60.reuse, 0x2000, R103 ;  /* 0x000020003c051824 */ /* 0x040fe400078e0267 */
[----:B------:R-:W-:Y:S01]  /*6fc0*/  @P1 IMAD R3, R60, 0x2000, R110 ;  /* 0x000020003c031824 */ /* 0x000fe200078e026e */
[----:B------:R-:W-:Y:S06]  /*6fd0*/  @P0 BRA `(.L_x_121) ;  /* 0x00000000000c0947 */ /* 0x000fec0003800000 */
[----:B--2---:R-:W-:Y:S04]  /*6fe0*/  SHF.L.U32 R0, R101, 0x1f, RZ ;  /* 0x0000001f65007819 */ /* 0x004fe800000006ff */
[----:B------:R-:W2:Y:S02]  /*6ff0*/  SYNCS.PHASECHK.TRANS64.TRYWAIT P0, [R2+URZ+0x30], R0 ;  /* 0x00003000020075a7 */ /* 0x000ea400080011ff */
[----:B--2---:R-:W-:Y:S05]  /*7000*/  @!P0 BRA `(.L_x_122) ;  /* 0x0000003000988947 */ /* 0x004fea0003800000 */
.L_x_121:
[----:B------:R-:W-:Y:S05]  /*7010*/  BSYNC B0 ;  /* 0x0000000000007941 */ /* 0x000fea0003800000 */
.L_x_120:
[----:B------:R-:W-:Y:S02]  /*7020*/  ISETP.NE.AND P0, PT, R62, RZ, PT ;  /* 0x000000ff3e00720c */ /* 0x000fe40003f05270 */
[----:B------:R-:W-:Y:S11]  /*7030*/  IADD3 R60, PT, PT, R60, 0x1, RZ ;  /* 0x000000013c3c7810 */ /* 0x000ff60007ffe0ff */
[----:B------:R4:W1:Y:S04]  /*7040*/  @P0 LDS.128 R56, [R6] ;  /* 0x0000000006380984 */ /* 0x0008680000000c00 */
[----:B------:R4:W1:Y:S04]  /*7050*/  @P0 LDS.128 R64, [R5+0x10] ;  /* 0x0000100005400984 */ /* 0x0008680000000c00 */
[----:B------:R4:W1:Y:S04]  /*7060*/  @P0 LDS.128 R72, [R4+0x20] ;  /* 0x0000200004480984 */ /* 0x0008680000000c00 */
[----:B------:R4:W1:Y:S02]  /*7070*/  @P0 LDS.128 R80, [R3+0x30] ;  /* 0x0000300003500984 */ /* 0x0008640000000c00 */
.L_x_119:
[----:B------:R-:W-:Y:S05]  /*7080*/  BSYNC B1 ;  /* 0x0000000000017941 */ /* 0x000fea0003800000 */
.L_x_118:
[----:B--2---:R-:W-:Y:S05]  /*7090*/  VIADD R0, R48, 0x20 ;  /* 0x0000002030007836 */ /* 0x004fea0000000000 */
[----:B------:R-:W-:Y:S04]  /*70a0*/  SHF.R.U32.HI R0, RZ, 0x15, R0 ;  /* 0x00000015ff007819 */ /* 0x000fe80000011600 */
[----:B------:R-:W-:Y:S11]  /*70b0*/  LOP3.LUT P0, RZ, R0, 0x3, R96, 0x48, !PT ;  /* 0x0000000300ff7812 */ /* 0x000ff60007804860 */
[----:B------:R-:W-:Y:S02]  /*70c0*/  @!UPT UIADD3 URZ, UPT, UPT, URZ, URZ, URZ ;  /* 0x000000fffffff290 */ /* 0x000fe4000fffe0ff */
[----:B------:R-:W-:Y:S05]  /*70d0*/  @!P0 BRA `(.L_x_123) ;  /* 0x0000000000408947 */ /* 0x000fea0003800000 */
[----:B------:R-:W2:Y:S01]  /*70e0*/  LDCU.64 UR8, c[0x4][0x70] ;  /* 0x01000e00ff0877ac */ /* 0x000ea20008000a00 */
[----:B----4-:R-:W-:Y:S01]  /*70f0*/  MOV R3, 0x0 ;  /* 0x0000000000037802 */ /* 0x010fe20000000f00 */
[----:B------:R-:W-:Y:S02]  /*7100*/  HFMA2 R12, -RZ, RZ, 0, 5.9604644775390625e-08 ;  /* 0x00000001ff0c7431 */ /* 0x000fe400000001ff */
[----:B-1----:R-:W-:Y:S02]  /*7110*/  IMAD.MOV.U32 R8, RZ, RZ, 0x192 ;  /* 0x00000192ff087424 */ /* 0x002fe400078e00ff */
[----:B------:R-:W-:Y:S01]  /*7120*/  IMAD.MOV.U32 R13, RZ, RZ, RZ ;  /* 0x000000ffff0d7224 */ /* 0x000fe200078e00ff */
[----:B------:R-:W1:Y:S01]  /*7130*/  LDCU.64 UR6, c[0x4][0x78] ;  /* 0x01000f00ff0677ac */ /* 0x000e620008000a00 */
[----:B------:R-:W4:Y:S01]  /*7140*/  LDC.64 R2, c[0x4][R3] ;  /* 0x0100000003027b82 */ /* 0x000f220000000a00 */
[----:B------:R-:W5:Y:S01]  /*7150*/  LDCU.64 UR4, c[0x4][0x10] ;  /* 0x01000200ff0477ac */ /* 0x000f620008000a00 */
[----:B--2---:R-:W-:Y:S01]  /*7160*/  MOV R5, UR9 ;  /* 0x0000000900057c02 */ /* 0x004fe20008000f00 */
[----:B------:R-:W-:Y:S01]  /*7170*/  IMAD.U32 R4, RZ, RZ, UR8 ;  /* 0x00000008ff047e24 */ /* 0x000fe2000f8e00ff */
[----:B-1----:R-:W-:Y:S01]  /*7180*/  MOV R7, UR7 ;  /* 0x0000000700077c02 */ /* 0x002fe20008000f00 */
[----:B------:R-:W-:Y:S01]  /*7190*/  IMAD.U32 R6, RZ, RZ, UR6 ;  /* 0x00000006ff067e24 */ /* 0x000fe2000f8e00ff */
[----:B-----5:R-:W-:Y:S01]  /*71a0*/  MOV R11, UR5 ;  /* 0x00000005000b7c02 */ /* 0x020fe20008000f00 */
[----:B------:R-:W-:Y:S02]  /*71b0*/  IMAD.U32 R10, RZ, RZ, UR4 ;  /* 0x00000004ff0a7e24 */ /* 0x000fe4000f8e00ff */
[----:B------:R-:W-:Y:S07]  /*71c0*/  LEPC R20, `(.L_x_123) ;  /* 0x000000001014794e */ /* 0x000fee0000000000 */
[----:B---34-:R-:W-:Y:S05]  /*71d0*/  CALL.ABS.NOINC R2 ;  /* 0x0000000002007343 */ /* 0x018fea0003c00000 */
.L_x_123:
[----:B------:R-:W-:Y:S05]  /*71e0*/  WARPSYNC.ALL ;  /* 0x0000000000007948 */ /* 0x000fea0003800000 */
[----:B------:R-:W-:Y:S01]  /*71f0*/  R2UR UR4, R48 ;  /* 0x00000000300472ca */ /* 0x000fe200000e0000 */
[--C-:B-1--4-:R-:W-:Y:S01]  /*7200*/  HADD2.F32 R3, -RZ, R56.reuse.H0_H0 ;  /* 0x20000038ff037230 */ /* 0x112fe20000004100 */
[----:B------:R-:W-:Y:S01]  /*7210*/  ISETP.NE.AND P6, PT, R111, RZ, PT ;  /* 0x000000ff6f00720c */ /* 0x000fe20003fc5270 */
[--C-:B------:R-:W-:Y:S01]  /*7220*/  HADD2.F32 R51, -RZ, R57.reuse.H1_H1 ;  /* 0x30000039ff337230 */ /* 0x100fe20000004100 */
[----:B------:R-:W-:Y:S01]  /*7230*/  MOV R50, UR51 ;  /* 0x0000003300327c02 */ /* 0x000fe20008000f00 */
[----:B------:R-:W-:Y:S01]  /*7240*/  BSSY.RECONVERGENT B0, `(.L_x_124) ;  /* 0x000008c000007945 */ /* 0x000fe20003800200 */
[----:B------:R-:W-:Y:S02]  /*7250*/  MOV R63, UR37 ;  /* 0x00000025003f7c02 */ /* 0x000fe40008000f00 */
[----:B------:R-:W-:Y:S05]  /*7260*/  ISETP.NE.AND P0, PT, R106, RZ, PT ;  /* 0x000000ff6a00720c */ /* 0x000fea0003f05270 */
[----:B------:R-:W1:Y:S02]  /*7270*/  LDTM.x32 R4, tmem[UR4+0x20] ;  /* 0x00002004000479ee */ /* 0x000e6400082c0000 */
[----:B------:R-:W-:Y:S04]  /*7280*/  @P6 LEA R50, R50, UR48, 0x3 ;  /* 0x0000003032326c11 */ /* 0x000fe8000f8e18ff */
[----:B------:R-:W-:Y:S04]  /*7290*/  @P6 IADD3 R50, PT, PT, R50, 0x50, RZ ;  /* 0x0000005032326810 */ /* 0x000fe80007ffe0ff */
[----:B------:R-:W-:Y:S01]  /*72a0*/  @P6 PRMT R63, R63, 0x654, R50 ;  /* 0x000006543f3f6816 */ /* 0x000fe20000000032 */
[----:B------:R-:W-:Y:S02]  /*72b0*/  HADD2.F32 R50, -RZ, R57.H0_H0 ;  /* 0x20000039ff327230 */ /* 0x000fe40000004100 */
[C---:B-1----:R-:W-:Y:S01]  /*72c0*/  FMUL R0, R47.reuse, R4 ;  /* 0x000000042f007220 */ /* 0x042fe20000400000 */
[----:B------:R-:W-:Y:S02]  /*72d0*/  HADD2.F32 R4, -RZ, R56.H1_H1 ;  /* 0x30000038ff047230 */ /* 0x000fe40000004100 */
[C---:B------:R-:W-:Y:S01]  /*72e0*/  FMUL R2, R47.reuse, R5 ;  /* 0x000000052f027220 */ /* 0x040fe20000400000 */
[----:B------:R-:W-:Y:S01]  /*72f0*/  FMUL R7, R47, R7 ;  /* 0x000000072f077220 */ /* 0x000fe20000400000 */
[----:B------:R-:W-:Y:S01]  /*7300*/  FFMA R0, R49, R3, R0 ;  /* 0x0000000331007223 */ /* 0x000fe20000000000 */
[----:B------:R-:W-:Y:S01]  /*7310*/  FMUL R3, R47, R6 ;  /* 0x000000062f037220 */ /* 0x000fe20000400000 */
[----:B------:R-:W-:Y:S01]  /*7320*/  FFMA R2, R49, R4, R2 ;  /* 0x0000000431027223 */ /* 0x000fe20000000002 */
[C---:B------:R-:W-:Y:S01]  /*7330*/  FMUL R4, R47.reuse, R8 ;  /* 0x000000082f047220 */ /* 0x040fe20000400000 */
[----:B------:R-:W-:Y:S01]  /*7340*/  FMUL R8, R47, R12 ;  /* 0x0000000c2f087220 */ /* 0x000fe20000400000 */
[----:B------:R-:W-:Y:S01]  /*7350*/  FFMA R3, R49, R50, R3 ;  /* 0x0000003231037223 */ /* 0x000fe20000000003 */
[C---:B------:R-:W-:Y:S01]  /*7360*/  FMUL R12, R47.reuse, R16 ;  /* 0x000000102f0c7220 */ /* 0x040fe20000400000 */
[C---:B------:R-:W-:Y:S01]  /*7370*/  FMUL R16, R47.reuse, R20 ;  /* 0x000000142f107220 */ /* 0x040fe20000400000 */
[C---:B------:R-:W-:Y:S01]  /*7380*/  FMUL R20, R47.reuse, R24 ;  /* 0x000000182f147220 */ /* 0x040fe20000400000 */
[C---:B------:R-:W-:Y:S01]  /*7390*/  FMUL R24, R47.reuse, R28 ;  /* 0x0000001c2f187220 */ /* 0x040fe20000400000 */
[C---:B------:R-:W-:Y:S01]  /*73a0*/  FMUL R28, R47.reuse, R32 ;  /* 0x000000202f1c7220 */ /* 0x040fe20000400000 */
[--C-:B------:R-:W-:Y:S01]  /*73b0*/  HADD2.F32 R32, -RZ, R58.reuse.H0_H0 ;  /* 0x2000003aff207230 */ /* 0x100fe20000004100 */
[----:B------:R-:W-:Y:S01]  /*73c0*/  F2FP.F16.F32.PACK_AB R52, R2, R0 ;  /* 0x000000000234723e */ /* 0x000fe200000000ff */
[----:B------:R-:W-:Y:S02]  /*73d0*/  HADD2.F32 R0, -RZ, R58.H1_H1 ;  /* 0x3000003aff007230 */ /* 0x000fe40000004100 */
[----:B------:R-:W-:Y:S01]  /*73e0*/  FMUL R5, R47, R9 ;  /* 0x000000092f057220 */ /* 0x000fe20000400000 */
[--C-:B------:R-:W-:Y:S02]  /*73f0*/  HADD2.F32 R2, -RZ, R59.reuse.H0_H0 ;  /* 0x2000003bff027230 */ /* 0x100fe40000004100 */
[C---:B------:R-:W-:Y:S01]  /*7400*/  FFMA R7, R49.reuse, R51, R7 ;  /* 0x0000003331077223 */ /* 0x040fe20000000007 */
[C---:B------:R-:W-:Y:S01]  /*7410*/  FFMA R4, R49.reuse, R32, R4 ;  /* 0x0000002031047223 */ /* 0x040fe20000000004 */
[----:B------:R-:W-:Y:S02]  /*7420*/  HADD2.F32 R32, -RZ, R59.H1_H1 ;  /* 0x3000003bff207230 */ /* 0x000fe40000004100 */
[----:B------:R-:W-:Y:S01]  /*7430*/  FFMA R5, R49, R0, R5 ;  /* 0x0000000031057223 */ /* 0x000fe20000000005 */
[--C-:B------:R-:W-:Y:S01]  /*7440*/  HADD2.F32 R0, -RZ, R64.reuse.H0_H0 ;  /* 0x20000040ff007230 */ /* 0x100fe20000004100 */
[----:B------:R-:W-:Y:S01]  /*7450*/  F2FP.F16.F32.PACK_AB R53, R7, R3 ;  /* 0x000000030735723e */ /* 0x000fe200000000ff */
[----:B------:R-:W-:Y:S01]  /*7460*/  FMUL R6, R47, R10 ;  /* 0x0000000a2f067220 */ /* 0x000fe20000400000 */
[--C-:B------:R-:W-:Y:S01]  /*7470*/  HADD2.F32 R3, -RZ, R65.reuse.H0_H0 ;  /* 0x20000041ff037230 */ /* 0x100fe20000004100 */
[----:B------:R-:W-:Y:S01]  /*7480*/  F2FP.F16.F32.PACK_AB R54, R5, R4 ;  /* 0x000000040536723e */ /* 0x000fe200000000ff */
[----:B------:R-:W-:Y:S01]  /*7490*/  FMUL R11, R47, R11 ;  /* 0x0000000b2f0b7220 */ /* 0x000fe20000400000 */
[----:B------:R-:W-:Y:S01]  /*74a0*/  FFMA R6, R49, R2, R6 ;  /* 0x0000000231067223 */ /* 0x000fe20000000006 */
[----:B------:R-:W-:Y:S02]  /*74b0*/  HADD2.F32 R2, -RZ, R64.H1_H1 ;  /* 0x30000040ff027230 */ /* 0x000fe40000004100 */
[----:B------:R-:W-:Y:S01]  /*74c0*/  FMUL R9, R47, R13 ;  /* 0x0000000d2f097220 */ /* 0x000fe20000400000 */
[C---:B------:R-:W-:Y:S01]  /*74d0*/  FFMA R11, R49.reuse, R32, R11 ;  /* 0x00000020310b7223 */ /* 0x040fe2000000000b */
[----:B------:R-:W-:Y:S01]  /*74e0*/  FFMA R8, R49, R0, R8 ;  /* 0x0000000031087223 */ /* 0x000fe20000000008 */
[C---:B------:R-:W-:Y:S01]  /*74f0*/  FMUL R10, R47.reuse, R14 ;  /* 0x0000000e2f0a7220 */ /* 0x040fe20000400000 */
[----:B------:R-:W-:Y:S02]  /*7500*/  HADD2.F32 R0, -RZ, R65.H1_H1 ;  /* 0x30000041ff007230 */ /* 0x000fe40000004100 */
[----:B------:R-:W-:Y:S01]  /*7510*/  FMUL R15, R47, R15 ;  /* 0x0000000f2f0f7220 */ /* 0x000fe20000400000 */
[C---:B------:R-:W-:Y:S01]  /*7520*/  FFMA R9, R49.reuse, R2, R9 ;  /* 0x0000000231097223 */ /* 0x040fe20000000009 */
[C---:B------:R-:W-:Y:S01]  /*7530*/  FFMA R10, R49.reuse, R3, R10 ;  /* 0x00000003310a7223 */ /* 0x040fe2000000000a */
[--C-:B------:R-:W-:Y:S02]  /*7540*/  HADD2.F32 R2, -RZ, R66.reuse.H0_H0 ;  /* 0x20000042ff027230 */ /* 0x100fe40000004100 */
[----:B------:R-:W-:Y:S01]  /*7550*/  FFMA R15, R49, R0, R15 ;  /* 0x00000000310f7223 */ /* 0x000fe2000000000f */
[----:B------:R-:W-:Y:S02]  /*7560*/  HADD2.F32 R3, -RZ, R66.H1_H1 ;  /* 0x30000042ff037230 */ /* 0x000fe40000004100 */
[C---:B------:R-:W-:Y:S01]  /*7570*/  FMUL R13, R47.reuse, R17 ;  /* 0x000000112f0d7220 */ /* 0x040fe20000400000 */
[--C-:B------:R-:W-:Y:S02]  /*7580*/  HADD2.F32 R0, -RZ, R67.reuse.H0_H0 ;  /* 0x20000043ff007230 */ /* 0x100fe40000004100 */
[----:B------:R-:W-:Y:S01]  /*7590*/  FMUL R14, R47, R18 ;  /* 0x000000122f0e7220 */ /* 0x000fe20000400000 */
[C---:B------:R-:W-:Y:S01]  /*75a0*/  FFMA R12, R49.reuse, R2, R12 ;  /* 0x00000002310c7223 */ /* 0x040fe2000000000c */
[C---:B------:R-:W-:Y:S01]  /*75b0*/  FFMA R13, R49.reuse, R3, R13 ;  /* 0x00000003310d7223 */ /* 0x040fe2000000000d */
[----:B------:R-:W-:Y:S02]  /*75c0*/  HADD2.F32 R2, -RZ, R67.H1_H1 ;  /* 0x30000043ff027230 */ /* 0x000fe40000004100 */
[----:B------:R-:W-:Y:S01]  /*75d0*/  FFMA R14, R49, R0, R14 ;  /* 0x00000000310e7223 */ /* 0x000fe2000000000e */
[C---:B------:R-:W-:Y:S01]  /*75e0*/  FMUL R19, R47.reuse, R19 ;  /* 0x000000132f137220 */ /* 0x040fe20000400000 */
[--C-:B------:R-:W-:Y:S02]  /*75f0*/  HADD2.F32 R0, -RZ, R72.reuse.H0_H0 ;  /* 0x20000048ff007230 */ /* 0x100fe40000004100 */
[----:B------:R-:W-:Y:S01]  /*7600*/  FMUL R17, R47, R21 ;  /* 0x000000152f117220 */ /* 0x000fe20000400000 */
[--C-:B------:R-:W-:Y:S02]  /*7610*/  HADD2.F32 R3, -RZ, R73.reuse.H0_H0 ;  /* 0x20000049ff037230 */ /* 0x100fe40000004100 */
[C---:B------:R-:W-:Y:S01]  /*7620*/  FFMA R19, R49.reuse, R2, R19 ;  /* 0x0000000231137223 */ /* 0x040fe20000000013 */
[----:B------:R-:W-:Y:S02]  /*7630*/  HADD2.F32 R2, -RZ, R72.H1_H1 ;  /* 0x30000048ff027230 */ /* 0x000fe40000004100 */
        /* <DEDUP_REMOVED lines=9> */
[----:B------:R-:W-:Y:S01]  /*76d0*/  FMUL R21, R47, R25 ;  /* 0x000000192f157220 */ /* 0x000fe20000400000 */
[----:B------:R-:W-:Y:S01]  /*76e0*/  F2FP.F16.F32.PACK_AB R55, R11, R6 ;  /* 0x000000060b37723e */ /* 0x000fe200000000ff */
[--C-:B------:R-:W-:Y:S02]  /*76f0*/  HADD2.F32 R3, -RZ, R75.reuse.H0_H0 ;  /* 0x2000004bff037230 */ /* 0x100fe40000004100 */
[----:B------:R-:W-:Y:S01]  /*7700*/  FMUL R22, R47, R26 ;  /* 0x0000001a2f167220 */ /* 0x000fe20000400000 */
[C---:B------:R-:W-:Y:S01]  /*7710*/  FFMA R20, R49.reuse, R2, R20 ;  /* 0x0000000231147223 */ /* 0x040fe20000000014 */
[C---:B------:R-:W-:Y:S01]  /*7720*/  FFMA R21, R49.reuse, R0, R21 ;  /* 0x0000000031157223 */ /* 0x040fe20000000015 */
[----:B------:R1:W-:Y:S01]  /*7730*/  STS.128 [R104+0x2000], R52 ;  /* 0x0020003468007388 */ /* 0x0003e20000000c00 */
[----:B------:R-:W-:Y:S02]  /*7740*/  HADD2.F32 R0, -RZ, R75.H1_H1 ;  /* 0x3000004bff007230 */ /* 0x000fe40000004100 */
[----:B------:R-:W-:Y:S01]  /*7750*/  FFMA R22, R49, R3, R22 ;  /* 0x0000000331167223 */ /* 0x000fe20000000016 */
[----:B------:R-:W-:Y:S01]  /*7760*/  FMUL R27, R47, R27 ;  /* 0x0000001b2f1b7220 */ /* 0x000fe20000400000 */
[--C-:B------:R-:W-:Y:S01]  /*7770*/  HADD2.F32 R2, -RZ, R80.reuse.H0_H0 ;  /* 0x20000050ff027230 */ /* 0x100fe20000004100 */
[----:B------:R-:W-:Y:S01]  /*7780*/  F2FP.F16.F32.PACK_AB R8, R9, R8 ;  /* 0x000000080908723e */ /* 0x000fe200000000ff */
[----:B------:R-:W-:Y:S01]  /*7790*/  HADD2.F32 R3, -RZ, R80.H1_H1 ;  /* 0x30000050ff037230 */ /* 0x000fe20000004100 */
[----:B------:R-:W-:Y:S01]  /*77a0*/  F2FP.F16.F32.PACK_AB R9, R15, R10 ;  /* 0x0000000a0f09723e */ /* 0x000fe200000000ff */
[----:B------:R-:W-:Y:S01]  /*77b0*/  FMUL R25, R47, R29 ;  /* 0x0000001d2f197220 */ /* 0x000fe20000400000 */
[--C-:B------:R-:W-:Y:S01]  /*77c0*/  HADD2.F32 R4, -RZ, R81.reuse.H0_H0 ;  /* 0x20000051ff047230 */ /* 0x100fe20000004100 */
[----:B------:R-:W-:Y:S01]  /*77d0*/  F2FP.F16.F32.PACK_AB R10, R13, R12 ;  /* 0x0000000c0d0a723e */ /* 0x000fe200000000ff */
[----:B------:R-:W-:Y:S01]  /*77e0*/  FMUL R26, R47, R30 ;  /* 0x0000001e2f1a7220 */ /* 0x000fe20000400000 */
[----:B------:R-:W-:Y:S01]  /*77f0*/  F2FP.F16.F32.PACK_AB R11, R19, R14 ;  /* 0x0000000e130b723e */ /* 0x000fe200000000ff */
[C---:B------:R-:W-:Y:S01]  /*7800*/  FFMA R27, R49.reuse, R0, R27 ;  /* 0x00000000311b7223 */ /* 0x040fe2000000001b */
[C---:B------:R-:W-:Y:S01]  /*7810*/  FFMA R24, R49.reuse, R2, R24 ;  /* 0x0000000231187223 */ /* 0x040fe20000000018 */
[----:B------:R-:W-:Y:S02]  /*7820*/  HADD2.F32 R0, -RZ, R81.H1_H1 ;  /* 0x30000051ff007230 */ /* 0x000fe40000004100 */
[----:B------:R-:W-:Y:S01]  /*7830*/  FFMA R25, R49, R3, R25 ;  /* 0x0000000331197223 */ /* 0x000fe20000000019 */
[----:B------:R1:W-:Y:S01]  /*7840*/  STS.128 [R103+0x2010], R8 ;  /* 0x0020100867007388 */ /* 0x0003e20000000c00 */
[----:B------:R-:W-:Y:S01]  /*7850*/  FMUL R31, R47, R31 ;  /* 0x0000001f2f1f7220 */ /* 0x000fe20000400000 */
[--C-:B------:R-:W-:Y:S02]  /*7860*/  HADD2.F32 R2, -RZ, R82.reuse.H0_H0 ;  /* 0x20000052ff027230 */ /* 0x100fe40000004100 */
[----:B------:R-:W-:Y:S01]  /*7870*/  FFMA R26, R49, R4, R26 ;  /* 0x00000004311a7223 */ /* 0x000fe2000000001a */
[----:B------:R-:W-:Y:S02]  /*7880*/  HADD2.F32 R3, -RZ, R82.H1_H1 ;  /* 0x30000052ff037230 */ /* 0x000fe40000004100 */
[----:B------:R-:W-:Y:S01]  /*7890*/  FMUL R29, R47, R33 ;  /* 0x000000212f1d7220 */ /* 0x000fe20000400000 */
[--C-:B------:R-:W-:Y:S01]  /*78a0*/  HADD2.F32 R4, -RZ, R83.reuse.H0_H0 ;  /* 0x20000053ff047230 */ /* 0x100fe20000004100 */
[----:B------:R-:W-:Y:S01]  /*78b0*/  F2FP.F16.F32.PACK_AB R16, R17, R16 ;  /* 0x000000101110723e */ /* 0x000fe200000000ff */
[----:B------:R-:W-:Y:S01]  /*78c0*/  FMUL R30, R47, R34 ;  /* 0x000000222f1e7220 */ /* 0x000fe20000400000 */
        /* <DEDUP_REMOVED lines=14> */
[----:B------:R-:W-:Y:S02]  /*79b0*/  F2FP.F16.F32.PACK_AB R27, R35, R30 ;  /* 0x0000001e231b723e */ /* 0x000fe400000000ff */
[----:B------:R-:W-:Y:S02]  /*79c0*/  LEA R0, R60, UR48, 0x3 ;  /* 0x000000303c007c11 */ /* 0x000fe4000f8e18ff */
[----:B------:R-:W-:Y:S01]  /*79d0*/  @P6 SHF.L.U32 R2, R101, 0x1f, RZ ;  /* 0x0000001f65026819 */ /* 0x000fe200000006ff */
        /* <DEDUP_REMOVED lines=9> */
[----:B------:R-:W-:Y:S02]  /*7a70*/  UIADD3 UR8, UP0, UPT, UR52, 0x680, URZ ;  /* 0x0000068034087890 */ /* 0x000fe4000ff1e0ff */
[----:B------:R-:W-:Y:S02]  /*7a80*/  UIADD3 UR5, UPT, UPT, UR41, 0x20, URZ ;  /* 0x0000002029057890 */ /* 0x000fe4000fffe0ff */
[----:B------:R-:W-:Y:S02]  /*7a90*/  UIADD3 UR4, UPT, UPT, UR48, 0x2200, URZ ;  /* 0x0000220030047890 */ /* 0x000fe4000fffe0ff */
[----:B------:R-:W-:Y:S01]  /*7aa0*/  UIADD3.X UR9, UPT, UPT, URZ, UR53, URZ, UP0, !UPT ;  /* 0x00000035ff097290 */ /* 0x000fe200087fe4ff */
[----:B------:R-:W-:Y:S01]  /*7ab0*/  UMOV UR6, UR42 ;  /* 0x0000002a00067c82 */ /* 0x000fe20008000000 */
[----:B------:R-:W-:Y:S07]  /*7ac0*/  UMOV UR7, UR36 ;  /* 0x0000002400077c82 */ /* 0x000fee0008000000 */
[----:B------:R2:W-:Y:S01]  /*7ad0*/  UTMASTG.3D [UR4], [UR8] ;  /* 0x00000004080073b5 */ /* 0x0005e20008010000 */
[----:B------:R0:W-:Y:S01]  /*7ae0*/  UTMACMDFLUSH ;  /* 0x00000000000079b7 */ /* 0x0001e20000000000 */
[----:B--2---:R-:W-:Y:S04]  /*7af0*/  DEPBAR.LE SB0, 0x1 ;  /* 0x000080400000791a */ /* 0x004fe80000000000 */
.L_x_125:
[----:B------:R-:W-:Y:S05]  /*7b00*/  BSYNC.RECONVERGENT B0 ;  /* 0x0000000000007941 */ /* 0x000fea0003800200 */
.L_x_124:
[----:B------:R-:W-:Y:S01]  /*7b10*/  BAR.SYNC.DEFER_BLOCKING 0x1, 0x80 ;  /* 0x0042000000007b1d */ /* 0x000fe20000010000 */
[----:B------:R-:W-:Y:S04]  /*7b20*/  UIADD3 UR40, UPT, UPT, UR51, 0x1, URZ ;  /* 0x0000000133287890 */ /* 0x000fe8000fffe0ff */
[----:B------:R-:W-:Y:S04]  /*7b30*/  UISETP.NE.AND UP0, UPT, UR40, 0x4, UPT ;  /* 0x000000042800788c */ /* 0x000fe8000bf05270 */
[----:B------:R-:W-:Y:S01]  /*7b40*/  USEL UR40, UR40, URZ, UP0 ;  /* 0x000000ff28287287 */ /* 0x000fe20008000000 */
[----:B------:R2:W-:Y:S01]  /*7b50*/  @P6 SYNCS.ARRIVE.TRANS64.RED.A1T0 RZ, [R63+URZ], RZ ;  /* 0x000000ff3fff69a7 */ /* 0x0005e200081004ff */
[----:B------:R-:W-:Y:S01]  /*7b60*/  BSSY B1, `(.L_x_126) ;  /* 0x0000017000017945 */ /* 0x000fe20003800000 */
[----:B------:R-:W4:Y:S02]  /*7b70*/  @P6 SYNCS.PHASECHK.TRANS64.TRYWAIT P0, [R0+URZ+0x30], R2 ;  /* 0x00003002000065a7 */ /* 0x000f2400080011ff */
[----:B----4-:R-:W-:Y:S01]  /*7b80*/  @P6 SEL R61, RZ, 0x1, !P0 ;  /* 0x00000001ff3d6807 */ /* 0x010fe20004000000 */
[----:B--2---:R-:W-:Y:S06]  /*7b90*/  @!P6 BRA `(.L_x_127) ;  /* 0x00000000004ce947 */ /* 0x004fec0003800000 */
        /* <DEDUP_REMOVED lines=9> */
[----:B------:R-:W-:Y:S04]  /*7c30*/  SHF.L.U32 R6, R101, 0x1f, RZ ;  /* 0x0000001f65067819 */ /* 0x000fe800000006ff */
[----:B------:R-:W2:Y:S02]  /*7c40*/  SYNCS.PHASECHK.TRANS64.TRYWAIT P0, [R0+URZ+0x30], R6 ;  /* 0x00003006000075a7 */ /* 0x000ea400080011ff */
[----:B--2---:R-:W-:Y:S05]  /*7c50*/  @!P0 BRA `(.L_x_130) ;  /* 0x0000002400988947 */ /* 0x004fea0003800000 */
.L_x_129:
[----:B------:R-:W-:Y:S05]  /*7c60*/  BSYNC B0 ;  /* 0x0000000000007941 */ /* 0x000fea0003800000 */
.L_x_128:
[----:B------:R-:W-:Y:S02]  /*7c70*/  ISETP.NE.AND P0, PT, R62, RZ, PT ;  /* 0x000000ff3e00720c */ /* 0x000fe40003f05270 */
[----:B------:R-:W-:Y:S11]  /*7c80*/  IADD3 R60, PT, PT, R60, 0x1, RZ ;  /* 0x000000013c3c7810 */ /* 0x000ff60007ffe0ff */
[----:B------:R4:W1:Y:S04]  /*7c90*/  @P0 LDS.128 R56, [R5] ;  /* 0x0000000005380984 */ /* 0x0008680000000c00 */
[----:B------:R4:W1:Y:S04]  /*7ca0*/  @P0 LDS.128 R64, [R4+0x10] ;  /* 0x0000100004400984 */ /* 0x0008680000000c00 */
[----:B------:R4:W1:Y:S04]  /*7cb0*/  @P0 LDS.128 R72, [R3+0x20] ;  /* 0x0000200003480984 */ /* 0x0008680000000c00 */
[----:B------:R4:W1:Y:S02]  /*7cc0*/  @P0 LDS.128 R80, [R2+0x30] ;  /* 0x0000300002500984 */ /* 0x0008640000000c00 */
.L_x_127:
[----:B------:R-:W-:Y:S05]  /*7cd0*/  BSYNC B1 ;  /* 0x0000000000017941 */ /* 0x000fea0003800000 */
.L_x_126:
        /* <DEDUP_REMOVED lines=21> */
.L_x_131:
        /* <DEDUP_REMOVED lines=146> */
.L_x_133:
[----:B------:R-:W-:Y:S05]  /*8750*/  BSYNC.RECONVERGENT B0 ;  /* 0x0000000000007941 */ /* 0x000fea0003800200 */
.L_x_132:
        /* <DEDUP_REMOVED lines=21> */
.L_x_137:
[----:B------:R-:W-:Y:S05]  /*88b0*/  BSYNC B0 ;  /* 0x0000000000007941 */ /* 0x000fea0003800000 */
.L_x_136:
[----:B------:R-:W-:Y:S11]  /*88c0*/  ISETP.NE.AND P0, PT, R62, RZ, PT ;  /* 0x000000ff3e00720c */ /* 0x000ff60003f05270 */
[----:B------:R-:W-:Y:S02]  /*88d0*/  @!UPT UIADD3 URZ, UPT, UPT, URZ, URZ, URZ ;  /* 0x000000fffffff290 */ /* 0x000fe4000fffe0ff */
[----:B------:R4:W1:Y:S04]  /*88e0*/  @P0 LDS.128 R56, [R4] ;  /* 0x0000000004380984 */ /* 0x0008680000000c00 */
[----:B------:R4:W1:Y:S04]  /*88f0*/  @P0 LDS.128 R64, [R3+0x10] ;  /* 0x0000100003400984 */ /* 0x0008680000000c00 */
[----:B------:R4:W1:Y:S04]  /*8900*/  @P0 LDS.128 R72, [R2+0x20] ;  /* 0x0000200002480984 */ /* 0x0008680000000c00 */
[----:B------:R4:W1:Y:S02]  /*8910*/  @P0 LDS.128 R80, [R60+0x30] ;  /* 0x000030003c500984 */ /* 0x0008640000000c00 */
.L_x_135:
[----:B------:R-:W-:Y:S05]  /*8920*/  BSYNC B1 ;  /* 0x0000000000017941 */ /* 0x000fea0003800000 */
.L_x_134:
        /* <DEDUP_REMOVED lines=21> */
.L_x_139:
[----:B------:R-:W-:Y:S01]  /*8a80*/  ISETP.NE.AND P0, PT, R106, RZ, PT ;  /* 0x000000ff6a00720c */ /* 0x000fe20003f05270 */
[----:B------:R-:W-:Y:S05]  /*8a90*/  WARPSYNC.ALL ;  /* 0x0000000000007948 */ /* 0x000fea0003800000 */
[----:B------:R-:W-:Y:S01]  /*8aa0*/  R2UR UR4, R48 ;  /* 0x00000000300472ca */ /* 0x000fe200000e0000 */
[--C-:B-1----:R-:W-:Y:S01]  /*8ab0*/  HADD2.F32 R48, -RZ, R56.reuse.H0_H0 ;  /* 0x20000038ff307230 */ /* 0x102fe20000004100 */
[----:B------:R-:W-:Y:S01]  /*8ac0*/  IADD3 R112, PT, PT, R112, 0xc0, RZ ;  /* 0x000000c070707810 */ /* 0x000fe20007ffe0ff */
[----:B------:R-:W-:Y:S01]  /*8ad0*/  HADD2.F32 R50, -RZ, R56.H1_H1 ;  /* 0x30000038ff327230 */ /* 0x000fe20000004100 */
[----:B------:R-:W-:Y:S01]  /*8ae0*/  BSSY.RECONVERGENT B0, `(.L_x_140) ;  /* 0x0000088000007945 */ /* 0x000fe20003800200 */
[--C-:B------:R-:W-:Y:S01]  /*8af0*/  HADD2.F32 R51, -RZ, R57.reuse.H0_H0 ;  /* 0x20000039ff337230 */ /* 0x100fe20000004100 */
[----:B------:R-:W-:Y:S01]  /*8b00*/  LOP3.LUT R112, R112, 0xfefffff8, RZ, 0xc0, !PT ;  /* 0xfefffff870707812 */ /* 0x000fe200078ec0ff */
[----:B------:R-:W-:Y:S02]  /*8b10*/  HADD2.F32 R52, -RZ, R57.H1_H1 ;  /* 0x30000039ff347230 */ /* 0x000fe40000004100 */
[--C-:B------:R-:W-:Y:S02]  /*8b20*/  HADD2.F32 R53, -RZ, R58.reuse.H0_H0 ;  /* 0x2000003aff357230 */ /* 0x100fe40000004100 */
[----:B------:R-:W-:Y:S02]  /*8b30*/  HADD2.F32 R54, -RZ, R58.H1_H1 ;  /* 0x3000003aff367230 */ /* 0x000fe40000004100 */
[----:B----4-:R-:W1:Y:S01]  /*8b40*/  LDTM.x32 R4, tmem[UR4+0x60] ;  /* 0x00006004000479ee */ /* 0x010e6200082c0000 */
[----:B------:R-:W-:Y:S01]  /*8b50*/  NOP ;  /* 0x0000000000007918 */ /* 0x000fe20000000000 */
[----:B-1----:R1:W-:Y:S01]  /*8b60*/  SYNCS.ARRIVE.TRANS64.RED.A1T0 RZ, [R112+URZ], RZ ;  /* 0x000000ff70ff79a7 */ /* 0x0023e200081004ff */
[--C-:B------:R-:W-:Y:S02]  /*8b70*/  HADD2.F32 R55, -RZ, R59.reuse.H0_H0 ;  /* 0x2000003bff377230 */ /* 0x100fe40000004100 */
[----:B------:R-:W-:Y:S02]  /*8b80*/  HADD2.F32 R56, -RZ, R59.H1_H1 ;  /* 0x3000003bff387230 */ /* 0x000fe40000004100 */
        /* <DEDUP_REMOVED lines=9> */
[C---:B------:R-:W-:Y:S01]  /*8c20*/  FMUL R4, R47.reuse, R4 ;  /* 0x000000042f047220 */ /* 0x040fe20000400000 */
[C---:B------:R-:W-:Y:S01]  /*8c30*/  FMUL R5, R47.reuse, R5 ;  /* 0x000000052f057220 */ /* 0x040fe20000400000 */
[C---:B------:R-:W-:Y:S01]  /*8c40*/  FMUL R6, R47.reuse, R6 ;  /* 0x000000062f067220 */ /* 0x040fe20000400000 */
[----:B------:R-:W-:Y:S01]  /*8c50*/  FMUL R7, R47, R7 ;  /* 0x000000072f077220 */ /* 0x000fe20000400000 */
[C---:B------:R-:W-:Y:S01]  /*8c60*/  FFMA R4, R49.reuse, R48, R4 ;  /* 0x0000003031047223 */ /* 0x040fe20000000004 */
[C---:B------:R-:W-:Y:S01]  /*8c70*/  FFMA R5, R49.reuse, R50, R5 ;  /* 0x0000003231057223 */ /* 0x040fe20000000005 */
[C---:B------:R-:W-:Y:S01]  /*8c80*/  FFMA R6, R49.reuse, R51, R6 ;  /* 0x0000003331067223 */ /* 0x040fe20000000006 */
[----:B------:R-:W-:Y:S01]  /*8c90*/  FFMA R7, R49, R52, R7 ;  /* 0x0000003431077223 */ /* 0x000fe20000000007 */
[C---:B------:R-:W-:Y:S01]  /*8ca0*/  FMUL R8, R47.reuse, R8 ;  /* 0x000000082f087220 */ /* 0x040fe20000400000 */
[----:B------:R-:W-:Y:S01]  /*8cb0*/  FMUL R9, R47, R9 ;  /* 0x000000092f097220 */ /* 0x000fe20000400000 */
[----:B------:R-:W-:Y:S01]  /*8cc0*/  F2FP.F16.F32.PACK_AB R4, R5, R4 ;  /* 0x000000040504723e */ /* 0x000fe200000000ff */
[----:B------:R-:W-:Y:S01]  /*8cd0*/  FMUL R10, R47, R10 ;  /* 0x0000000a2f0a7220 */ /* 0x000fe20000400000 */
[----:B------:R-:W-:Y:S01]  /*8ce0*/  F2FP.F16.F32.PACK_AB R5, R7, R6 ;  /* 0x000000060705723e */ /* 0x000fe200000000ff */
[C---:B------:R-:W-:Y:S01]  /*8cf0*/  FFMA R8, R49.reuse, R53, R8 ;  /* 0x0000003531087223 */ /* 0x040fe20000000008 */
[C---:B------:R-:W-:Y:S01]  /*8d00*/  FFMA R9, R49.reuse, R54, R9 ;  /* 0x0000003631097223 */ /* 0x040fe20000000009 */
[----:B------:R-:W-:Y:S01]  /*8d10*/  FFMA R10, R49, R55, R10 ;  /* 0x00000037310a7223 */ /* 0x000fe2000000000a */
[C---:B------:R-:W-:Y:S01]  /*8d20*/  FMUL R11, R47.reuse, R11 ;  /* 0x0000000b2f0b7220 */ /* 0x040fe20000400000 */
[C---:B------:R-:W-:Y:S01]  /*8d30*/  FMUL R0, R47.reuse, R12 ;  /* 0x0000000c2f007220 */ /* 0x040fe20000400000 */
[----:B------:R-:W-:Y:S01]  /*8d40*/  FMUL R2, R47, R13 ;  /* 0x0000000d2f027220 */ /* 0x000fe20000400000 */
[----:B------:R-:W-:Y:S01]  /*8d50*/  F2FP.F16.F32.PACK_AB R6, R9, R8 ;  /* 0x000000080906723e */ /* 0x000fe200000000ff */
[C---:B------:R-:W-:Y:S01]  /*8d60*/  FFMA R11, R49.reuse, R56, R11 ;  /* 0x00000038310b7223 */ /* 0x040fe2000000000b */
[C---:B------:R-:W-:Y:S01]  /*8d70*/  FFMA R0, R49.reuse, R57, R0 ;  /* 0x0000003931007223 */ /* 0x040fe20000000000 */
[----:B------:R-:W-:Y:S01]  /*8d80*/  FFMA R2, R49, R58, R2 ;  /* 0x0000003a31027223 */ /* 0x000fe20000000002 */
[C---:B------:R-:W-:Y:S01]  /*8d90*/  FMUL R3, R47.reuse, R14 ;  /* 0x0000000e2f037220 */ /* 0x040fe20000400000 */
[C---:B------:R-:W-:Y:S01]  /*8da0*/  FMUL R15, R47.reuse, R15 ;  /* 0x0000000f2f0f7220 */ /* 0x040fe20000400000 */
[C---:B------:R-:W-:Y:S01]  /*8db0*/  FMUL R12, R47.reuse, R16 ;  /* 0x000000102f0c7220 */ /* 0x040fe20000400000 */
[----:B------:R-:W-:Y:S01]  /*8dc0*/  FMUL R13, R47, R17 ;  /* 0x000000112f0d7220 */ /* 0x000fe20000400000 */
[----:B------:R-:W-:Y:S01]  /*8dd0*/  FFMA R3, R49, R59, R3 ;  /* 0x0000003b31037223 */ /* 0x000fe20000000003 */
[----:B------:R-:W-:Y:S01]  /*8de0*/  FMUL R14, R47, R18 ;  /* 0x000000122f0e7220 */ /* 0x000fe20000400000 */
[----:B------:R-:W-:Y:S01]  /*8df0*/  FFMA R15, R49, R60, R15 ;  /* 0x0000003c310f7223 */ /* 0x000fe2000000000f */
[----:B------:R-:W-:Y:S01]  /*8e00*/  FMUL R19, R47, R19 ;  /* 0x000000132f137220 */ /* 0x000fe20000400000 */
[----:B------:R-:W-:Y:S01]  /*8e10*/  F2FP.F16.F32.PACK_AB R7, R11, R10 ;  /* 0x0000000a0b07723e */ /* 0x000fe200000000ff */
[----:B------:R-:W-:Y:S01]  /*8e20*/  FFMA R12, R49, R61, R12 ;  /* 0x0000003d310c7223 */ /* 0x000fe2000000000c */
[----:B------:R-:W-:Y:S02]  /*8e30*/  HADD2.F32 R66, -RZ, R72.H1_H1 ;  /* 0x30000048ff427230 */ /* 0x000fe40000004100 */
[----:B------:R-:W-:Y:S01]  /*8e40*/  FMUL R16, R47, R20 ;  /* 0x000000142f107220 */ /* 0x000fe20000400000 */
[----:B------:R-:W-:Y:S01]  /*8e50*/  FFMA R13, R49, R62, R13 ;  /* 0x0000003e310d7223 */ /* 0x000fe2000000000d */
[----:B------:R1:W-:Y:S01]  /*8e60*/  STS.128 [R104+0x6000], R4 ;  /* 0x0060000468007388 */ /* 0x0003e20000000c00 */
[--C-:B------:R-:W-:Y:S02]  /*8e70*/  HADD2.F32 R67, -RZ, R73.reuse.H0_H0 ;  /* 0x20000049ff437230 */ /* 0x100fe40000004100 */
[----:B------:R-:W-:Y:S01]  /*8e80*/  FMUL R17, R47, R21 ;  /* 0x000000152f117220 */ /* 0x000fe20000400000 */
[----:B------:R-:W-:Y:S01]  /*8e90*/  FFMA R14, R49, R63, R14 ;  /* 0x0000003f310e7223 */ /* 0x000fe2000000000e */
[----:B------:R-:W-:Y:S02]  /*8ea0*/  HADD2.F32 R68, -RZ, R73.H1_H1 ;  /* 0x30000049ff447230 */ /* 0x000fe40000004100 */
[----:B------:R-:W-:Y:S01]  /*8eb0*/  FMUL R18, R47, R22 ;  /* 0x000000162f127220 */ /* 0x000fe20000400000 */
[----:B------:R-:W-:Y:S01]  /*8ec0*/  FFMA R19, R49, R64, R19 ;  /* 0x0000004031137223 */ /* 0x000fe20000000013 */
        /* <DEDUP_REMOVED lines=14> */
[----:B------:R-:W-:Y:S01]  /*8fb0*/  F2FP.F16.F32.PACK_AB R8, R2, R0 ;  /* 0x000000000208723e */ /* 0x000fe200000000ff */
[----:B------:R-:W-:Y:S01]  /*8fc0*/  FFMA R20, R49, R69, R20 ;  /* 0x0000004531147223 */ /* 0x000fe20000000014 */
[----:B------:R-:W-:Y:S01]  /*8fd0*/  F2FP.F16.F32.PACK_AB R9, R15, R3 ;  /* 0x000000030f09723e */ /* 0x000fe200000000ff */
[----:B------:R-:W-:Y:S01]  /*8fe0*/  HADD2.F32 R74, -RZ, R80.H1_H1 ;  /* 0x30000050ff4a7230 */ /* 0x000fe20000004100 */
[----:B------:R-:W-:Y:S01]  /*8ff0*/  F2FP.F16.F32.PACK_AB R10, R13, R12 ;  /* 0x0000000c0d0a723e */ /* 0x000fe200000000ff */
[----:B------:R-:W-:Y:S01]  /*9000*/  FMUL R24, R47, R28 ;  /* 0x0000001c2f187220 */ /* 0x000fe20000400000 */
[----:B------:R-:W-:Y:S01]  /*9010*/  F2FP.F16.F32.PACK_AB R11, R19, R14 ;  /* 0x0000000e130b723e */ /* 0x000fe200000000ff */
[----:B------:R-:W-:Y:S01]  /*9020*/  FFMA R21, R49, R70, R21 ;  /* 0x0000004631157223 */ /* 0x000fe20000000015 */
[--C-:B------:R-:W-:Y:S02]  /*9030*/  HADD2.F32 R75, -RZ, R81.reuse.H0_H0 ;  /* 0x20000051ff4b7230 */ /* 0x100fe40000004100 */
[----:B------:R-:W-:Y:S01]  /*9040*/  FMUL R25, R47, R29 ;  /* 0x0000001d2f197220 */ /* 0x000fe20000400000 */
[----:B------:R-:W-:Y:S01]  /*9050*/  FFMA R22, R49, R71, R22 ;  /* 0x0000004731167223 */ /* 0x000fe20000000016 */
[----:B------:R1:W-:Y:S01]  /*9060*/  STS.128 [R103+0x6010], R8 ;  /* 0x0060100867007388 */ /* 0x0003e20000000c00 */
        /* <DEDUP_REMOVED lines=13> */
[----:B------:R-:W-:Y:S02]  /*9140*/  HADD2.F32 R80, -RZ, R83.H1_H1 ;  /* 0x30000053ff507230 */ /* 0x000fe40000004100 */
[----:B------:R-:W-:Y:S01]  /*9150*/  FMUL R30, R47, R34 ;  /* 0x000000222f1e7220 */ /* 0x000fe20000400000 */
        /* <DEDUP_REMOVED lines=32> */
.L_x_141:
[----:B------:R-:W-:Y:S05]  /*9360*/  BSYNC.RECONVERGENT B0 ;  /* 0x0000000000007941 */ /* 0x000fea0003800200 */
.L_x_140:
[----:B------:R-:W-:Y:S01]  /*9370*/  BAR.SYNC.DEFER_BLOCKING 0x1, 0x80 ;  /* 0x0042000000007b1d */ /* 0x000fe20000010000 */
[----:B------:R-:W-:Y:S01]  /*9380*/  UISETP.NE.AND UP0, UPT, UR49, -0x4, UPT ;  /* 0xfffffffc3100788c */ /* 0x000fe2000bf05270 */
[----:B------:R-:W-:Y:S08]  /*9390*/  IADD3 R45, PT, PT, R45, 0x1, RZ ;  /* 0x000000012d2d7810 */ /* 0x000ff00007ffe0ff */
[----:B------:R-:W-:Y:S05]  /*93a0*/  BRA.U !UP0, `(.L_x_142) ;  /* 0x0000000108287547 */ /* 0x000fea000b800000 */
[----:B------:R-:W-:Y:S01]  /*93b0*/  ISETP.NE.AND P0, PT, R111, RZ, PT ;  /* 0x000000ff6f00720c */ /* 0x000fe20003f05270 */
[----:B------:R-:W-:Y:S01]  /*93c0*/  IMAD.U32 R2, RZ, RZ, UR51 ;  /* 0x00000033ff027e24 */ /* 0x000fe2000f8e00ff */
[----:B------:R-:W-:Y:S01]  /*93d0*/  UIADD3 UR51, UPT, UPT, UR51, 0x1, URZ ;  /* 0x0000000133337890 */ /* 0x000fe2000fffe0ff */
[----:B------:R-:W-:Y:S03]  /*93e0*/  IMAD.U32 R0, RZ, RZ, UR37 ;  /* 0x00000025ff007e24 */ /* 0x000fe6000f8e00ff */
[----:B------:R-:W-:Y:S04]  /*93f0*/  UISETP.NE.AND UP0, UPT, UR51, 0x4, UPT ;  /* 0x000000043300788c */ /* 0x000fe8000bf05270 */
[----:B------:R-:W-:Y:S03]  /*9400*/  USEL UR51, UR51, URZ, UP0 ;  /* 0x000000ff33337287 */ /* 0x000fe60008000000 */
[----:B------:R-:W-:Y:S05]  /*9410*/  @P0 LEA R2, R2, UR48, 0x3 ;  /* 0x0000003002020c11 */ /* 0x000fea000f8e18ff */
[----:B------:R-:W-:Y:S05]  /*9420*/  @P0 VIADD R2, R2, 0x50 ;  /* 0x0000005002020836 */ /* 0x000fea0000000000 */
[----:B------:R-:W-:Y:S04]  /*9430*/  @P0 PRMT R0, R0, 0x654, R2 ;  /* 0x0000065400000816 */ /* 0x000fe80000000002 */
[----:B------:R2:W-:Y:S03]  /*9440*/  @P0 SYNCS.ARRIVE.TRANS64.RED.A1T0 RZ, [R0+URZ], RZ ;  /* 0x000000ff00ff09a7 */ /* 0x0005e600081004ff */
.L_x_142:
[----:B------:R-:W-:Y:S01]  /*9450*/  ISETP.NE.AND P2, PT, R107, RZ, PT ;  /* 0x000000ff6b00720c */ /* 0x000fe20003f45270 */
[----:B------:R-:W-:Y:S01]  /*9460*/  UIADD3 UR49, UPT, UPT, UR49, 0x4, URZ ;  /* 0x0000000431317890 */ /* 0x000fe2000fffe0ff */
[----:B------:R-:W-:Y:S01]  /*9470*/  ISETP.NE.AND P0, PT, R109, 0x2, PT ;  /* 0x000000026d00780c */ /* 0x000fe20003f05270 */
[----:B------:R-:W-:Y:S01]  /*9480*/  IMAD.IADD R15, R43, 0x1, R90 ;  /* 0x000000012b0f7824 */ /* 0x000fe200078e025a */
[----:B------:R-:W-:Y:S01]  /*9490*/  ISETP.NE.AND P1, PT, R45, 0x4, PT ;  /* 0x000000042d00780c */ /* 0x000fe20003f25270 */
[----:B------:R-:W-:Y:S01]  /*94a0*/  IMAD.IADD R14, R44, 0x1, R91 ;  /* 0x000000012c0e7824 */ /* 0x000fe200078e025b */
[----:B------:R-:W-:Y:S02]  /*94b0*/  SEL R2, RZ, 0x1, P0 ;  /* 0x00000001ff027807 */ /* 0x000fe40000000000 */
[----:B--2---:R-:W-:Y:S02]  /*94c0*/  SEL R0, RZ, 0x1, P1 ;  /* 0x00000001ff007807 */ /* 0x004fe40000800000 */
[----:B------:R-:W-:Y:S02]  /*94d0*/  LOP3.LUT R99, R99, R2, RZ, 0x3c, !PT ;  /* 0x0000000263637212 */ /* 0x000fe400078e3cff */
[----:B------:R-:W-:Y:S02]  /*94e0*/  LOP3.LUT R100, R100, R0, RZ, 0x3c, !PT ;  /* 0x0000000064647212 */ /* 0x000fe400078e3cff */
[----:B------:R-:W-:Y:S02]  /*94f0*/  @P2 R2UR UR36, R98 ;  /* 0x00000000622422ca */ /* 0x000fe400000e0000 */
[----:B------:R-:W-:Y:S02]  /*9500*/  SEL R109, R109, RZ, P0 ;  /* 0x000000ff6d6d7207 */ /* 0x000fe40000000000 */
[----:B------:R-:W-:Y:S01]  /*9510*/  SEL R45, R45, RZ, P1 ;  /* 0x000000ff2d2d7207 */ /* 0x000fe20000800000 */
[----:B------:R-:W-:Y:S10]  /*9520*/  @P2 BRA `(.L_x_143) ;  /* 0xffffffc000542947 */ /* 0x000ff4000383ffff */
[----:B------:R-:W-:-:S09]  /*9530*/  UISETP.NE.AND UP0, UPT, UR50, URZ, UPT ;  /* 0x000000ff3200728c */ /* 0x000fd2000bf05270 */
[----:B------:R-:W-:Y:S05]  /*9540*/  BRA.U !UP0, `(.L_x_144) ;  /* 0x0000000108487547 */ /* 0x000fea000b800000 */
[----:B------:R-:W2:Y:S02]  /*9550*/  LDCU.64 UR4, c[0x0][0x890] ;  /* 0x00011200ff0477ac */ /* 0x000ea40008000a00 */
[----:B--2---:R-:W-:-:S04]  /*9560*/  UISETP.NE.U32.AND UP0, UPT, UR4, URZ, UPT ;  /* 0x000000ff0400728c */ /* 0x004fc8000bf05070 */
[----:B------:R-:W-:-:S09]  /*9570*/  UISETP.NE.AND.EX UP0, UPT, UR5, URZ, UPT, UP0 ;  /* 0x000000ff0500728c */ /* 0x000fd2000bf05300 */
[----:B------:R-:W-:Y:S05]  /*9580*/  BRA.U UP0, `(.L_x_145) ;  /* 0x00000001000c7547 */ /* 0x000fea000b800000 */
[----:B------:R-:W-:-:S13]  /*9590*/  FSETP.NEU.AND P0, PT, R49, RZ, PT ;  /* 0x000000ff3100720b */ /* 0x000fda0003f0d000 */
[----:B------:R-:W-:Y:S05]  /*95a0*/  @!P0 EXIT ;  /* 0x000000000000894d */ /* 0x000fea0003800000 */
[----:B------:R-:W-:Y:S05]  /*95b0*/  BRA `(.L_x_144) ;  /* 0x00000000002c7947 */ /* 0x000fea0003800000 */
.L_x_145:
[----:B------:R-:W-:Y:S01]  /*95c0*/  ISETP.NE.AND P0, PT, R108, RZ, PT ;  /* 0x000000ff6c00720c */ /* 0x000fe20003f05270 */
[----:B------:R-:W-:-:S12]  /*95d0*/  BSSY.RECONVERGENT B0, `(.L_x_144) ;  /* 0x0000009000007945 */ /* 0x000fd80003800200 */
[----:B------:R-:W-:Y:S05]  /*95e0*/  @P0 BRA `(.L_x_146) ;  /* 0x0000000000140947 */ /* 0x000fea0003800000 */
[----:B------:R-:W2:Y:S02]  /*95f0*/  LDCU.64 UR4, c[0x0][0x888] ;  /* 0x00011100ff0477ac */ /* 0x000ea40008000a00 */
[----:B--2---:R-:W-:-:S04]  /*9600*/  ISETP.NE.U32.AND P0, PT, RZ, UR4, PT ;  /* 0x00000004ff007c0c */ /* 0x004fc8000bf05070 */
[----:B------:R-:W-:-:S13]  /*9610*/  ISETP.NE.AND.EX P0, PT, RZ, UR5, PT, P0 ;  /* 0x00000005ff007c0c */ /* 0x000fda000bf05300 */
[----:B------:R-:W-:Y:S05]  /*9620*/  @!P0 EXIT ;  /* 0x000000000000894d */ /* 0x000fea0003800000 */
[----:B------:R-:W-:Y:S05]  /*9630*/  BRA `(.L_x_147) ;  /* 0x0000000000087947 */ /* 0x000fea0003800000 */
.L_x_146:
[----:B------:R-:W-:-:S13]  /*9640*/  FSETP.NEU.AND P0, PT, R49, RZ, PT ;  /* 0x000000ff3100720b */ /* 0x000fda0003f0d000 */
[----:B------:R-:W-:Y:S05]  /*9650*/  @!P0 EXIT ;  /* 0x000000000000894d */ /* 0x000fea0003800000 */
.L_x_147:
[----:B------:R-:W-:Y:S05]  /*9660*/  BSYNC.RECONVERGENT B0 ;  /* 0x0000000000007941 */ /* 0x000fea0003800200 */
.L_x_144:
[----:B------:R-:W-:Y:S01]  /*9670*/  ULEA UR4, UR51, UR48, 0x3 ;  /* 0x0000003033047291 */ /* 0x000fe2000f8e18ff */
[----:B------:R-:W-:-:S04]  /*9680*/  DEPBAR.LE SB0, 0x0 ;  /* 0x000080000000791a */ /* 0x000fc80000000000 */
[----:B------:R-:W-:-:S04]  /*9690*/  UIADD3 UR4, UPT, UPT, UR4, 0x50, URZ ;  /* 0x0000005004047890 */ /* 0x000fc8000fffe0ff */
[----:B------:R-:W-:-:S09]  /*96a0*/  UPRMT UR4, UR37, 0x654, UR4 ;  /* 0x0000065425047896 */ /* 0x000fd20008000004 */
[----:B------:R-:W-:Y:S01]  /*96b0*/  SYNCS.ARRIVE.TRANS64.RED.A1T0 RZ, [UR4], RZ ;  /* 0x000000ffffff79a7 */ /* 0x000fe20008100404 */
[----:B------:R-:W-:Y:S05]  /*96c0*/  EXIT ;  /* 0x000000000000794d */ /* 0x000fea0003800000 */
.L_x_24:
[----:B--2---:R2:W4:Y:S02]  /*96d0*/  SYNCS.PHASECHK.TRANS64.TRYWAIT P0, [R2+URZ+0xf0], R3 ;  /* 0x0000f003020075a7 */ /* 0x00452400080011ff */
[----:B----4-:R-:W-:Y:S05]  /*96e0*/  @!P0 NANOSLEEP.SYNCS 0x989680 ;  /* 0x009896800000895d */ /* 0x010fea0003900000 */
[----:B------:R-:W4:Y:S02]  /*96f0*/  @!P0 SYNCS.PHASECHK.TRANS64 P0, [R2+URZ+0xf0], R3 ;  /* 0x0000f003020085a7 */ /* 0x000f2400080010ff */
[----:B----4-:R-:W-:Y:S05]  /*9700*/  @!P0 BRA `(.L_x_24) ;  /* 0xfffffffc00f08947 */ /* 0x010fea000383ffff */
[----:B------:R-:W-:Y:S05]  /*9710*/  BRA `(.L_x_148) ;  /* 0xffffff8000347947 */ /* 0x000fea000383ffff */
.L_x_27:
[----:B------:R-:W-:-:S07]  /*9720*/  MOV R2, UR33 ;  /* 0x0000002100027c02 */ /* 0x000fce0008000f00 */
.L_x_149:
[----:B-1----:R1:W2:Y:S02]  /*9730*/  SYNCS.PHASECHK.TRANS64.TRYWAIT P0, [R2+URZ+0x18], R4 ;  /* 0x00001804020075a7 */ /* 0x0022a400080011ff */
[----:B--2---:R-:W-:Y:S05]  /*9740*/  @!P0 NANOSLEEP.SYNCS 0x989680 ;  /* 0x009896800000895d */ /* 0x004fea0003900000 */
[----:B------:R-:W2:Y:S02]  /*9750*/  @!P0 SYNCS.PHASECHK.TRANS64 P0, [R2+URZ+0x18], R4 ;  /* 0x00001804020085a7 */ /* 0x000ea400080010ff */
[----:B--2---:R-:W-:Y:S05]  /*9760*/  @!P0 BRA `(.L_x_149) ;  /* 0xfffffffc00f08947 */ /* 0x004fea000383ffff */
[----:B------:R-:W-:Y:S05]  /*9770*/  BRA `(.L_x_26) ;  /* 0xffffff80009c7947 */ /* 0x000fea000383ffff */
.L_x_34:
[----:B-1----:R-:W-:-:S07]  /*9780*/  MOV R2, UR33 ;  /* 0x0000002100027c02 */ /* 0x002fce0008000f00 */
.L_x_150:
[----:B-1----:R1:W2:Y:S02]  /*9790*/  SYNCS.PHASECHK.TRANS64.TRYWAIT P0, [R2+URZ+0x18], R4 ;  /* 0x00001804020075a7 */ /* 0x0022a400080011ff */
[----:B--2---:R-:W-:Y:S05]  /*97a0*/  @!P0 NANOSLEEP.SYNCS 0x989680 ;  /* 0x009896800000895d */ /* 0x004fea0003900000 */
[----:B------:R-:W2:Y:S02]  /*97b0*/  @!P0 SYNCS.PHASECHK.TRANS64 P0, [R2+URZ+0x18], R4 ;  /* 0x00001804020085a7 */ /* 0x000ea400080010ff */
[----:B--2---:R-:W-:Y:S05]  /*97c0*/  @!P0 BRA `(.L_x_150) ;  /* 0xfffffffc00f08947 */ /* 0x004fea000383ffff */
[----:B------:R-:W-:Y:S05]  /*97d0*/  BRA `(.L_x_33) ;  /* 0xffffff8400887947 */ /* 0x000fea000383ffff */
.L_x_39:
[----:B-1----:R1:W2:Y:S02]  /*97e0*/  SYNCS.PHASECHK.TRANS64.TRYWAIT P0, [R2+URZ+0x80], R3 ;  /* 0x00008003020075a7 */ /* 0x0022a400080011ff */
[----:B--2---:R-:W-:Y:S05]  /*97f0*/  @!P0 NANOSLEEP.SYNCS 0x989680 ;  /* 0x009896800000895d */ /* 0x004fea0003900000 */
[----:B------:R-:W2:Y:S02]  /*9800*/  @!P0 SYNCS.PHASECHK.TRANS64 P0, [R2+URZ+0x80], R3 ;  /* 0x00008003020085a7 */ /* 0x000ea400080010ff */
[----:B--2---:R-:W-:Y:S05]  /*9810*/  @!P0 BRA `(.L_x_39) ;  /* 0xfffffffc00f08947 */ /* 0x004fea000383ffff */
[----:B------:R-:W-:Y:S05]  /*9820*/  BRA `(.L_x_151) ;  /* 0xffffff8800547947 */ /* 0x000fea000383ffff */
.L_x_43:
[----:B---3--:R-:W-:-:S07]  /*9830*/  MOV R0, UR5 ;  /* 0x0000000500007c02 */ /* 0x008fce0008000f00 */
.L_x_152:
[----:B-1----:R1:W2:Y:S02]  /*9840*/  SYNCS.PHASECHK.TRANS64.TRYWAIT P0, [R0+URZ], R2 ;  /* 0x00000002000075a7 */ /* 0x0022a400080011ff */
[----:B--2---:R-:W-:Y:S05]  /*9850*/  @!P0 NANOSLEEP.SYNCS 0x989680 ;  /* 0x009896800000895d */ /* 0x004fea0003900000 */
[----:B------:R-:W2:Y:S02]  /*9860*/  @!P0 SYNCS.PHASECHK.TRANS64 P0, [R0+URZ], R2 ;  /* 0x00000002000085a7 */ /* 0x000ea400080010ff */
[----:B--2---:R-:W-:Y:S05]  /*9870*/  @!P0 BRA `(.L_x_152) ;  /* 0xfffffffc00f08947 */ /* 0x004fea000383ffff */
[----:B------:R-:W-:Y:S05]  /*9880*/  BRA `(.L_x_153) ;  /* 0xffffff8c00c47947 */ /* 0x000fea000383ffff */
.L_x_44:
[----:B---3--:R-:W-:-:S07]  /*9890*/  MOV R0, UR5 ;  /* 0x0000000500007c02 */ /* 0x008fce0008000f00 */
.L_x_154:
[----:B-1----:R1:W2:Y:S02]  /*98a0*/  SYNCS.PHASECHK.TRANS64.TRYWAIT P0, [R0+URZ], R2 ;  /* 0x00000002000075a7 */ /* 0x0022a400080011ff */
[----:B--2---:R-:W-:Y:S05]  /*98b0*/  @!P0 NANOSLEEP.SYNCS 0x989680 ;  /* 0x009896800000895d */ /* 0x004fea0003900000 */
[----:B------:R-:W2:Y:S02]  /*98c0*/  @!P0 SYNCS.PHASECHK.TRANS64 P0, [R0+URZ], R2 ;  /* 0x00000002000085a7 */ /* 0x000ea400080010ff */
[----:B--2---:R-:W-:Y:S05]  /*98d0*/  @!P0 BRA `(.L_x_154) ;  /* 0xfffffffc00f08947 */ /* 0x004fea000383ffff */
[----:B------:R-:W-:Y:S05]  /*98e0*/  BRA `(.L_x_155) ;  /* 0xffffff8c00d07947 */ /* 0x000fea000383ffff */
.L_x_47:
[----:B-1----:R1:W2:Y:S02]  /*98f0*/  SYNCS.PHASECHK.TRANS64.TRYWAIT P0, [R0+URZ+0xe0], R4 ;  /* 0x0000e004000075a7 */ /* 0x0022a400080011ff */
[----:B--2---:R-:W-:Y:S05]  /*9900*/  @!P0 NANOSLEEP.SYNCS 0x989680 ;  /* 0x009896800000895d */ /* 0x004fea0003900000 */
[----:B------:R-:W2:Y:S02]  /*9910*/  @!P0 SYNCS.PHASECHK.TRANS64 P0, [R0+URZ+0xe0], R4 ;  /* 0x0000e004000085a7 */ /* 0x000ea400080010ff */
[----:B--2---:R-:W-:Y:S05]  /*9920*/  @!P0 BRA `(.L_x_47) ;  /* 0xfffffffc00f08947 */ /* 0x004fea000383ffff */
[----:B------:R-:W-:Y:S05]  /*9930*/  BRA `(.L_x_156) ;  /* 0xffffff9000307947 */ /* 0x000fea000383ffff */
.L_x_48:
[----:B------:R-:W-:-:S07]  /*9940*/  MOV R0, UR5 ;  /* 0x0000000500007c02 */ /* 0x000fce0008000f00 */
.L_x_157:
[----:B-1----:R1:W2:Y:S02]  /*9950*/  SYNCS.PHASECHK.TRANS64.TRYWAIT P0, [R0+URZ+0x90], R5 ;  /* 0x00009005000075a7 */ /* 0x0022a400080011ff */
[----:B--2---:R-:W-:Y:S05]  /*9960*/  @!P0 NANOSLEEP.SYNCS 0x989680 ;  /* 0x009896800000895d */ /* 0x004fea0003900000 */
[----:B------:R-:W2:Y:S02]  /*9970*/  @!P0 SYNCS.PHASECHK.TRANS64 P0, [R0+URZ+0x90], R5 ;  /* 0x00009005000085a7 */ /* 0x000ea400080010ff */
[----:B--2---:R-:W-:Y:S05]  /*9980*/  @!P0 BRA `(.L_x_157) ;  /* 0xfffffffc00f08947 */ /* 0x004fea000383ffff */
[----:B------:R-:W-:Y:S05]  /*9990*/  BRA `(.L_x_158) ;  /* 0xffffff9000407947 */ /* 0x000fea000383ffff */
.L_x_49:
[----:B-1----:R1:W2:Y:S02]  /*99a0*/  SYNCS.PHASECHK.TRANS64.TRYWAIT P1, [R0+URZ+0x80], R4 ;  /* 0x00008004000075a7 */ /* 0x0022a400080211ff */
[----:B--2---:R-:W-:Y:S05]  /*99b0*/  @!P1 NANOSLEEP.SYNCS 0x989680 ;  /* 0x009896800000995d */ /* 0x004fea0003900000 */
[----:B------:R-:W2:Y:S02]  /*99c0*/  @!P1 SYNCS.PHASECHK.TRANS64 P1, [R0+URZ+0x80], R4 ;  /* 0x00008004000095a7 */ /* 0x000ea400080210ff */
[----:B--2---:R-:W-:Y:S05]  /*99d0*/  @!P1 BRA `(.L_x_49) ;  /* 0xfffffffc00f09947 */ /* 0x004fea000383ffff */
[----:B------:R-:W-:Y:S05]  /*99e0*/  BRA `(.L_x_159) ;  /* 0xffffff9000707947 */ /* 0x000fea000383ffff */
.L_x_52:
[----:B------:R-:W-:-:S07]  /*99f0*/  MOV R0, UR5 ;  /* 0x0000000500007c02 */ /* 0x000fce0008000f00 */
.L_x_160:
[----:B-1----:R1:W2:Y:S02]  /*9a00*/  SYNCS.PHASECHK.TRANS64.TRYWAIT P0, [R0+URZ+0x90], R2 ;  /* 0x00009002000075a7 */ /* 0x0022a400080011ff */
[----:B--2---:R-:W-:Y:S05]  /*9a10*/  @!P0 NANOSLEEP.SYNCS 0x989680 ;  /* 0x009896800000895d */ /* 0x004fea0003900000 */
[----:B------:R-:W2:Y:S02]  /*9a20*/  @!P0 SYNCS.PHASECHK.TRANS64 P0, [R0+URZ+0x90], R2 ;  /* 0x00009002000085a7 */ /* 0x000ea400080010ff */
[----:B--2---:R-:W-:Y:S05]  /*9a30*/  @!P0 BRA `(.L_x_160) ;  /* 0xfffffffc00f08947 */ /* 0x004fea000383ffff */
[----:B------:R-:W-:Y:S05]  /*9a40*/  BRA `(.L_x_51) ;  /* 0xffffff9000c47947 */ /* 0x000fea000383ffff */
.L_x_61:
[----:B-1----:R-:W-:-:S04]  /*9a50*/  MOV R4, UR6 ;  /* 0x0000000600047c02 */ /* 0x002fc80008000f00 */
[----:B------:R1:W2:Y:S03]  /*9a60*/  SYNCS.PHASECHK.TRANS64.TRYWAIT P0, [R4+URZ+0x8], R5 ;  /* 0x00000805040075a7 */ /* 0x0002a600080011ff */
[----:B--2---:R-:W-:Y:S05]  /*9a70*/  @!P0 NANOSLEEP.SYNCS 0x989680 ;  /* 0x009896800000895d */ /* 0x004fea0003900000 */
[----:B------:R-:W2:Y:S02]  /*9a80*/  @!P0 SYNCS.PHASECHK.TRANS64 P0, [R4+URZ+0x8], R5 ;  /* 0x00000805040085a7 */ /* 0x000ea400080010ff */
[----:B--2---:R-:W-:Y:S05]  /*9a90*/  @!P0 BRA `(.L_x_61) ;  /* 0xfffffffc00ec8947 */ /* 0x004fea000383ffff */
[----:B------:R-:W-:Y:S05]  /*9aa0*/  BRA `(.L_x_60) ;  /* 0xffffff9400787947 */ /* 0x000fea000383ffff */
.L_x_63:
[----:B------:R-:W-:Y:S01]  /*9ab0*/  BSSY B0, `(.L_x_161) ;  /* 0x0000006000007945 */ /* 0x000fe20003800000 */
[----:B------:R-:W-:-:S07]  /*9ac0*/  MOV R15, 0xffffffff ;  /* 0xffffffff000f7802 */ /* 0x000fce0000000f00 */
[----:B-1---5:R-:W-:Y:S05]  /*9ad0*/  WARPSYNC.COLLECTIVE R15, `(.L_x_162) ;  /* 0x000000000f0c7348 */ /* 0x022fea0003c00000 */
[----:B------:R-:W-:Y:S02]  /*9ae0*/  ELECT P6, UR79, PT ;  /* 0x00000000004f782f */ /* 0x000fe400038c0000 */
[----:B------:R-:W-:Y:S01]  /*9af0*/  MOV R14, UR79 ;  /* 0x0000004f000e7c02 */ /* 0x000fe20008000f00 */
[----:B-1---5:R-:W-:Y:S10]  /*9b00*/  ENDCOLLECTIVE ;  /* 0x000000000000791b */ /* 0x022ff40003800000 */
.L_x_162:
[----:B------:R-:W-:Y:S05]  /*9b10*/  BSYNC B0 ;  /* 0x0000000000007941 */ /* 0x000fea0003800000 */
.L_x_161:
[----:B------:R-:W-:Y:S05]  /*9b20*/  BRA `(.L_x_163) ;  /* 0xffffff9400a87947 */ /* 0x000fea000383ffff */
.L_x_65:
[----:B-1----:R-:W-:-:S04]  /*9b30*/  MOV R2, UR6 ;  /* 0x0000000600027c02 */ /* 0x002fc80008000f00 */
[----:B------:R1:W2:Y:S03]  /*9b40*/  SYNCS.PHASECHK.TRANS64.TRYWAIT P0, [R2+URZ+0x8], R3 ;  /* 0x00000803020075a7 */ /* 0x0002a600080011ff */
[----:B--2---:R-:W-:Y:S05]  /*9b50*/  @!P0 NANOSLEEP.SYNCS 0x989680 ;  /* 0x009896800000895d */ /* 0x004fea0003900000 */
[----:B------:R-:W2:Y:S02]  /*9b60*/  @!P0 SYNCS.PHASECHK.TRANS64 P0, [R2+URZ+0x8], R3 ;  /* 0x00000803020085a7 */ /* 0x000ea400080010ff */
[----:B--2---:R-:W-:Y:S05]  /*9b70*/  @!P0 BRA `(.L_x_65) ;  /* 0xfffffffc00ec8947 */ /* 0x004fea000383ffff */
[----:B------:R-:W-:Y:S05]  /*9b80*/  BRA `(.L_x_64) ;  /* 0xffffff9400ac7947 */ /* 0x000fea000383ffff */
.L_x_66:
[----:B-1----:R1:W2:Y:S02]  /*9b90*/  SYNCS.PHASECHK.TRANS64.TRYWAIT P0, [R0+URZ+0x80], R4 ;  /* 0x00008004000075a7 */ /* 0x0022a400080011ff */
[----:B--2---:R-:W-:Y:S05]  /*9ba0*/  @!P0 NANOSLEEP.SYNCS 0x989680 ;  /* 0x009896800000895d */ /* 0x004fea0003900000 */
[----:B------:R-:W2:Y:S02]  /*9bb0*/  @!P0 SYNCS.PHASECHK.TRANS64 P0, [R0+URZ+0x80], R4 ;  /* 0x00008004000085a7 */ /* 0x000ea400080010ff */
[----:B--2---:R-:W-:Y:S05]  /*9bc0*/  @!P0 BRA `(.L_x_66) ;  /* 0xfffffffc00f08947 */ /* 0x004fea000383ffff */
[----:B------:R-:W-:Y:S05]  /*9bd0*/  BRA `(.L_x_164) ;  /* 0xffffff9800b87947 */ /* 0x000fea000383ffff */
.L_x_68:
[----:B------:R-:W-:-:S07]  /*9be0*/  MOV R0, UR8 ;  /* 0x0000000800007c02 */ /* 0x000fce0008000f00 */
.L_x_165:
[----:B-1----:R1:W2:Y:S02]  /*9bf0*/  SYNCS.PHASECHK.TRANS64.TRYWAIT P0, [R0+URZ+0xc0], R4 ;  /* 0x0000c004000075a7 */ /* 0x0022a400080011ff */
[----:B--2---:R-:W-:Y:S05]  /*9c00*/  @!P0 NANOSLEEP.SYNCS 0x989680 ;  /* 0x009896800000895d */ /* 0x004fea0003900000 */
[----:B------:R-:W2:Y:S02]  /*9c10*/  @!P0 SYNCS.PHASECHK.TRANS64 P0, [R0+URZ+0xc0], R4 ;  /* 0x0000c004000085a7 */ /* 0x000ea400080010ff */
[----:B--2---:R-:W-:Y:S05]  /*9c20*/  @!P0 BRA `(.L_x_165) ;  /* 0xfffffffc00f08947 */ /* 0x004fea000383ffff */
[----:B------:R-:W-:Y:S05]  /*9c30*/  BRA `(.L_x_166) ;  /* 0xffffff9c00047947 */ /* 0x000fea000383ffff */
.L_x_71:
[----:B------:R-:W-:Y:S07]  /*9c40*/  MOV R0, UR14 ;  /* 0x0000000e00007c02 */ /* 0x000fee0008000f00 */
.L_x_167:
[----:B-1----:R1:W2:Y:S02]  /*9c50*/  SYNCS.PHASECHK.TRANS64.TRYWAIT P0, [R0+URZ], R4 ;  /* 0x00000004000075a7 */ /* 0x0022a400080011ff */
[----:B--2---:R-:W-:Y:S05]  /*9c60*/  @!P0 NANOSLEEP.SYNCS 0x989680 ;  /* 0x009896800000895d */ /* 0x004fea0003900000 */
[----:B------:R-:W2:Y:S02]  /*9c70*/  @!P0 SYNCS.PHASECHK.TRANS64 P0, [R0+URZ], R4 ;  /* 0x00000004000085a7 */ /* 0x000ea400080010ff */
[----:B--2---:R-:W-:Y:S05]  /*9c80*/  @!P0 BRA `(.L_x_167) ;  /* 0xfffffffc00f08947 */ /* 0x004fea000383ffff */
[----:B------:R-:W-:Y:S05]  /*9c90*/  BRA `(.L_x_70) ;  /* 0xffffff9c00187947 */ /* 0x000fea000383ffff */
.L_x_75:
[----:B-1----:R-:W-:-:S07]  /*9ca0*/  MOV R0, UR8 ;  /* 0x0000000800007c02 */ /* 0x002fce0008000f00 */
.L_x_168:
[----:B-1----:R1:W2:Y:S02]  /*9cb0*/  SYNCS.PHASECHK.TRANS64.TRYWAIT P0, [R0+URZ], R2 ;  /* 0x00000002000075a7 */ /* 0x0022a400080011ff */
[----:B--2---:R-:W-:Y:S05]  /*9cc0*/  @!P0 NANOSLEEP.SYNCS 0x989680 ;  /* 0x009896800000895d */ /* 0x004fea0003900000 */
[----:B------:R-:W2:Y:S02]  /*9cd0*/  @!P0 SYNCS.PHASECHK.TRANS64 P0, [R0+URZ], R2 ;  /* 0x00000002000085a7 */ /* 0x000ea400080010ff */
[----:B--2---:R-:W-:Y:S05]  /*9ce0*/  @!P0 BRA `(.L_x_168) ;  /* 0xfffffffc00f08947 */ /* 0x004fea000383ffff */
[----:B------:R-:W-:Y:S05]  /*9cf0*/  BRA `(.L_x_169) ;  /* 0xffffffa0005c7947 */ /* 0x000fea000383ffff */
.L_x_76:
[----:B------:R-:W-:-:S07]  /*9d00*/  MOV R0, UR8 ;  /* 0x0000000800007c02 */ /* 0x000fce0008000f00 */
.L_x_170:
[----:B-1----:R1:W2:Y:S02]  /*9d10*/  SYNCS.PHASECHK.TRANS64.TRYWAIT P0, [R0+URZ], R3 ;  /* 0x00000003000075a7 */ /* 0x0022a400080011ff */
[----:B--2---:R-:W-:Y:S05]  /*9d20*/  @!P0 NANOSLEEP.SYNCS 0x989680 ;  /* 0x009896800000895d */ /* 0x004fea0003900000 */
[----:B------:R-:W2:Y:S02]  /*9d30*/  @!P0 SYNCS.PHASECHK.TRANS64 P0, [R0+URZ], R3 ;  /* 0x00000003000085a7 */ /* 0x000ea400080010ff */
[----:B--2---:R-:W-:Y:S05]  /*9d40*/  @!P0 BRA `(.L_x_170) ;  /* 0xfffffffc00f08947 */ /* 0x004fea000383ffff */
[----:B------:R-:W-:Y:S05]  /*9d50*/  BRA `(.L_x_171) ;  /* 0xffffffa000687947 */ /* 0x000fea000383ffff */
.L_x_77:
[----:B------:R-:W-:-:S07]  /*9d60*/  MOV R0, UR8 ;  /* 0x0000000800007c02 */ /* 0x000fce0008000f00 */
.L_x_172:
[----:B-1----:R1:W2:Y:S02]  /*9d70*/  SYNCS.PHASECHK.TRANS64.TRYWAIT P0, [R0+URZ], R3 ;  /* 0x00000003000075a7 */ /* 0x0022a400080011ff */
[----:B--2---:R-:W-:Y:S05]  /*9d80*/  @!P0 NANOSLEEP.SYNCS 0x989680 ;  /* 0x009896800000895d */ /* 0x004fea0003900000 */
[----:B------:R-:W2:Y:S02]  /*9d90*/  @!P0 SYNCS.PHASECHK.TRANS64 P0, [R0+URZ], R3 ;  /* 0x00000003000085a7 */ /* 0x000ea400080010ff */
[----:B--2---:R-:W-:Y:S05]  /*9da0*/  @!P0 BRA `(.L_x_172) ;  /* 0xfffffffc00f08947 */ /* 0x004fea000383ffff */
[----:B------:R-:W-:Y:S05]  /*9db0*/  BRA `(.L_x_173) ;  /* 0xffffffa000747947 */ /* 0x000fea000383ffff */
.L_x_80:
[----:B------:R-:W-:-:S07]  /*9dc0*/  MOV R0, UR7 ;  /* 0x0000000700007c02 */ /* 0x000fce0008000f00 */
.L_x_174:
[----:B-1----:R1:W2:Y:S02]  /*9dd0*/  SYNCS.PHASECHK.TRANS64.TRYWAIT P1, [R0+URZ+0x100], R2 ;  /* 0x00010002000075a7 */ /* 0x0022a400080211ff */
[----:B--2---:R-:W-:Y:S05]  /*9de0*/  @!P1 NANOSLEEP.SYNCS 0x989680 ;  /* 0x009896800000995d */ /* 0x004fea0003900000 */
[----:B------:R-:W2:Y:S02]  /*9df0*/  @!P1 SYNCS.PHASECHK.TRANS64 P1, [R0+URZ+0x100], R2 ;  /* 0x00010002000095a7 */ /* 0x000ea400080210ff */
[----:B--2---:R-:W-:Y:S05]  /*9e00*/  @!P1 BRA `(.L_x_174) ;  /* 0xfffffffc00f09947 */ /* 0x004fea000383ffff */
[----:B------:R-:W-:Y:S05]  /*9e10*/  BRA `(.L_x_175) ;  /* 0xffffffa000c07947 */ /* 0x000fea000383ffff */
.L_x_85:
[----:B--2---:R2:W4:Y:S02]  /*9e20*/  SYNCS.PHASECHK.TRANS64.TRYWAIT P0, [R0+URZ+0x80], R2 ;  /* 0x00008002000075a7 */ /* 0x00452400080011ff */
[----:B----4-:R-:W-:Y:S05]  /*9e30*/  @!P0 NANOSLEEP.SYNCS 0x989680 ;  /* 0x009896800000895d */ /* 0x010fea0003900000 */
[----:B------:R-:W4:Y:S02]  /*9e40*/  @!P0 SYNCS.PHASECHK.TRANS64 P0, [R0+URZ+0x80], R2 ;  /* 0x00008002000085a7 */ /* 0x000f2400080010ff */
[----:B----4-:R-:W-:Y:S05]  /*9e50*/  @!P0 BRA `(.L_x_85) ;  /* 0xfffffffc00f08947 */ /* 0x010fea000383ffff */
[----:B------:R-:W-:Y:S05]  /*9e60*/  BRA `(.L_x_176) ;  /* 0xffffffa400d47947 */ /* 0x000fea000383ffff */
.L_x_88:
[----:B------:R-:W-:Y:S07]  /*9e70*/  MOV R0, UR6 ;  /* 0x0000000600007c02 */ /* 0x000fee0008000f00 */
.L_x_177:
[----:B--2---:R2:W4:Y:S02]  /*9e80*/  SYNCS.PHASECHK.TRANS64.TRYWAIT P0, [R0+URZ+0x78], R2 ;  /* 0x00007802000075a7 */ /* 0x00452400080011ff */
[----:B----4-:R-:W-:Y:S05]  /*9e90*/  @!P0 NANOSLEEP.SYNCS 0x989680 ;  /* 0x009896800000895d */ /* 0x010fea0003900000 */
[----:B------:R-:W4:Y:S02]  /*9ea0*/  @!P0 SYNCS.PHASECHK.TRANS64 P0, [R0+URZ+0x78], R2 ;  /* 0x00007802000085a7 */ /* 0x000f2400080010ff */
[----:B----4-:R-:W-:Y:S05]  /*9eb0*/  @!P0 BRA `(.L_x_177) ;  /* 0xfffffffc00f08947 */ /* 0x010fea000383ffff */
[----:B------:R-:W-:Y:S05]  /*9ec0*/  BRA `(.L_x_87) ;  /* 0xffffffa800b47947 */ /* 0x000fea000383ffff */
.L_x_91:
[----:B------:R-:W-:Y:S07]  /*9ed0*/  MOV R0, UR6 ;  /* 0x0000000600007c02 */ /* 0x000fee0008000f00 */
.L_x_178:
[----:B-1----:R1:W2:Y:S02]  /*9ee0*/  SYNCS.PHASECHK.TRANS64.TRYWAIT P0, [R0+URZ+0x50], R14 ;  /* 0x0000500e000075a7 */ /* 0x0022a400080011ff */
[----:B--2---:R-:W-:Y:S05]  /*9ef0*/  @!P0 NANOSLEEP.SYNCS 0x989680 ;  /* 0x009896800000895d */ /* 0x004fea0003900000 */
[----:B------:R-:W2:Y:S02]  /*9f00*/  @!P0 SYNCS.PHASECHK.TRANS64 P0, [R0+URZ+0x50], R14 ;  /* 0x0000500e000085a7 */ /* 0x000ea400080010ff */
[----:B--2---:R-:W-:Y:S05]  /*9f10*/  @!P0 BRA `(.L_x_178) ;  /* 0xfffffffc00f08947 */ /* 0x004fea000383ffff */
[----:B------:R-:W-:Y:S05]  /*9f20*/  BRA `(.L_x_179) ;  /* 0xffffffac002c7947 */ /* 0x000fea000383ffff */
.L_x_92:
[----:B------:R-:W-:Y:S07]  /*9f30*/  MOV R0, UR6 ;  /* 0x0000000600007c02 */ /* 0x000fee0008000f00 */
.L_x_180:
[----:B-1----:R1:W2:Y:S02]  /*9f40*/  SYNCS.PHASECHK.TRANS64.TRYWAIT P0, [R0+URZ+0x58], R14 ;  /* 0x0000580e000075a7 */ /* 0x0022a400080011ff */
[----:B--2---:R-:W-:Y:S05]  /*9f50*/  @!P0 NANOSLEEP.SYNCS 0x989680 ;  /* 0x009896800000895d */ /* 0x004fea0003900000 */
[----:B------:R-:W2:Y:S02]  /*9f60*/  @!P0 SYNCS.PHASECHK.TRANS64 P0, [R0+URZ+0x58], R14 ;  /* 0x0000580e000085a7 */ /* 0x000ea400080010ff */
[----:B--2---:R-:W-:Y:S05]  /*9f70*/  @!P0 BRA `(.L_x_180) ;  /* 0xfffffffc00f08947 */ /* 0x004fea000383ffff */
[----:B------:R-:W-:Y:S05]  /*9f80*/  BRA `(.L_x_181) ;  /* 0xffffffac00647947 */ /* 0x000fea000383ffff */
.L_x_93:
[----:B------:R-:W-:Y:S07]  /*9f90*/  MOV R0, UR6 ;  /* 0x0000000600007c02 */ /* 0x000fee0008000f00 */
.L_x_182:
[----:B-1----:R1:W2:Y:S02]  /*9fa0*/  SYNCS.PHASECHK.TRANS64.TRYWAIT P0, [R0+URZ+0x60], R14 ;  /* 0x0000600e000075a7 */ /* 0x0022a400080011ff */
[----:B--2---:R-:W-:Y:S05]  /*9fb0*/  @!P0 NANOSLEEP.SYNCS 0x989680 ;  /* 0x009896800000895d */ /* 0x004fea0003900000 */
[----:B------:R-:W2:Y:S02]  /*9fc0*/  @!P0 SYNCS.PHASECHK.TRANS64 P0, [R0+URZ+0x60], R14 ;  /* 0x0000600e000085a7 */ /* 0x000ea400080010ff */
[----:B--2---:R-:W-:Y:S05]  /*9fd0*/  @!P0 BRA `(.L_x_182) ;  /* 0xfffffffc00f08947 */ /* 0x004fea000383ffff */
[----:B------:R-:W-:Y:S05]  /*9fe0*/  BRA `(.L_x_183) ;  /* 0xffffffac00a87947 */ /* 0x000fea000383ffff */
.L_x_94:
[----:B------:R-:W-:Y:S07]  /*9ff0*/  MOV R0, UR6 ;  /* 0x0000000600007c02 */ /* 0x000fee0008000f00 */
.L_x_184:
[----:B-1----:R1:W2:Y:S02]  /*a000*/  SYNCS.PHASECHK.TRANS64.TRYWAIT P0, [R0+URZ+0x68], R14 ;  /* 0x0000680e000075a7 */ /* 0x0022a400080011ff */
[----:B--2---:R-:W-:Y:S05]  /*a010*/  @!P0 NANOSLEEP.SYNCS 0x989680 ;  /* 0x009896800000895d */ /* 0x004fea0003900000 */
[----:B------:R-:W2:Y:S02]  /*a020*/  @!P0 SYNCS.PHASECHK.TRANS64 P0, [R0+URZ+0x68], R14 ;  /* 0x0000680e000085a7 */ /* 0x000ea400080010ff */
[----:B--2---:R-:W-:Y:S05]  /*a030*/  @!P0 BRA `(.L_x_184) ;  /* 0xfffffffc00f08947 */ /* 0x004fea000383ffff */
[----:B------:R-:W-:Y:S05]  /*a040*/  BRA `(.L_x_185) ;  /* 0xffffffb0002c7947 */ /* 0x000fea000383ffff */
.L_x_96:
[----:B------:R-:W-:-:S07]  /*a050*/  MOV R0, UR6 ;  /* 0x0000000600007c02 */ /* 0x000fce0008000f00 */
.L_x_186:
[----:B-1----:R1:W4:Y:S02]  /*a060*/  SYNCS.PHASECHK.TRANS64.TRYWAIT P0, [R0+URZ+0x50], R2 ;  /* 0x00005002000075a7 */ /* 0x00232400080011ff */
[----:B----4-:R-:W-:Y:S05]  /*a070*/  @!P0 NANOSLEEP.SYNCS 0x989680 ;  /* 0x009896800000895d */ /* 0x010fea0003900000 */
[----:B------:R-:W4:Y:S02]  /*a080*/  @!P0 SYNCS.PHASECHK.TRANS64 P0, [R0+URZ+0x50], R2 ;  /* 0x00005002000085a7 */ /* 0x000f2400080010ff */
[----:B----4-:R-:W-:Y:S05]  /*a090*/  @!P0 BRA `(.L_x_186) ;  /* 0xfffffffc00f08947 */ /* 0x010fea000383ffff */
[----:B------:R-:W-:Y:S05]  /*a0a0*/  BRA `(.L_x_187) ;  /* 0xffffffb0009c7947 */ /* 0x000fea000383ffff */
.L_x_97:
[----:B-1----:R-:W-:-:S07]  /*a0b0*/  MOV R0, UR6 ;  /* 0x0000000600007c02 */ /* 0x002fce0008000f00 */
.L_x_188:
[----:B-1----:R1:W4:Y:S02]  /*a0c0*/  SYNCS.PHASECHK.TRANS64.TRYWAIT P0, [R0+URZ+0x58], R2 ;  /* 0x00005802000075a7 */ /* 0x00232400080011ff */
[----:B----4-:R-:W-:Y:S05]  /*a0d0*/  @!P0 NANOSLEEP.SYNCS 0x989680 ;  /* 0x009896800000895d */ /* 0x010fea0003900000 */
[----:B------:R-:W4:Y:S02]  /*a0e0*/  @!P0 SYNCS.PHASECHK.TRANS64 P0, [R0+URZ+0x58], R2 ;  /* 0x00005802000085a7 */ /* 0x000f2400080010ff */
[----:B----4-:R-:W-:Y:S05]  /*a0f0*/  @!P0 BRA `(.L_x_188) ;  /* 0xfffffffc00f08947 */ /* 0x010fea000383ffff */
[----:B------:R-:W-:Y:S05]  /*a100*/  BRA `(.L_x_189) ;  /* 0xffffffb0008c7947 */ /* 0x000fea000383ffff */
.L_x_98:
[----:B-1----:R-:W-:-:S07]  /*a110*/  MOV R0, UR6 ;  /* 0x0000000600007c02 */ /* 0x002fce0008000f00 */
.L_x_190:
[----:B-1----:R1:W4:Y:S02]  /*a120*/  SYNCS.PHASECHK.TRANS64.TRYWAIT P0, [R0+URZ+0x60], R2 ;  /* 0x00006002000075a7 */ /* 0x00232400080011ff */
[----:B----4-:R-:W-:Y:S05]  /*a130*/  @!P0 NANOSLEEP.SYNCS 0x989680 ;  /* 0x009896800000895d */ /* 0x010fea0003900000 */
[----:B------:R-:W4:Y:S02]  /*a140*/  @!P0 SYNCS.PHASECHK.TRANS64 P0, [R0+URZ+0x60], R2 ;  /* 0x00006002000085a7 */ /* 0x000f2400080010ff */
[----:B----4-:R-:W-:Y:S05]  /*a150*/  @!P0 BRA `(.L_x_190) ;  /* 0xfffffffc00f08947 */ /* 0x010fea000383ffff */
[----:B------:R-:W-:Y:S05]  /*a160*/  BRA `(.L_x_191) ;  /* 0xffffffb0007c7947 */ /* 0x000fea000383ffff */
.L_x_100:
[----:B--2---:R2:W4:Y:S02]  /*a170*/  SYNCS.PHASECHK.TRANS64.TRYWAIT P0, [R0+URZ+0x80], R2 ;  /* 0x00008002000075a7 */ /* 0x00452400080011ff */
[----:B----4-:R-:W-:Y:S05]  /*a180*/  @!P0 NANOSLEEP.SYNCS 0x989680 ;  /* 0x009896800000895d */ /* 0x010fea0003900000 */
[----:B------:R-:W4:Y:S02]  /*a190*/  @!P0 SYNCS.PHASECHK.TRANS64 P0, [R0+URZ+0x80], R2 ;  /* 0x00008002000085a7 */ /* 0x000f2400080010ff */
[----:B----4-:R-:W-:Y:S05]  /*a1a0*/  @!P0 BRA `(.L_x_100) ;  /* 0xfffffffc00f08947 */ /* 0x010fea000383ffff */
[----:B------:R-:W-:Y:S05]  /*a1b0*/  BRA `(.L_x_192) ;  /* 0xffffffb400447947 */ /* 0x000fea000383ffff */
.L_x_111:
[----:B-1----:R-:W-:Y:S04]  /*a1c0*/  MOV R2, UR48 ;  /* 0x0000003000027c02 */ /* 0x002fe80008000f00 */
[----:B------:R1:W3:Y:S03]  /*a1d0*/  SYNCS.PHASECHK.TRANS64.TRYWAIT P1, [R2+URZ+0x30], R3 ;  /* 0x00003003020075a7 */ /* 0x0002e600080211ff */
[----:B---3--:R-:W-:Y:S05]  /*a1e0*/  @!P1 NANOSLEEP.SYNCS 0x989680 ;  /* 0x009896800000995d */ /* 0x008fea0003900000 */
[----:B------:R-:W3:Y:S02]  /*a1f0*/  @!P1 SYNCS.PHASECHK.TRANS64 P1, [R2+URZ+0x30], R3 ;  /* 0x00003003020095a7 */ /* 0x000ee400080210ff */
[----:B---3--:R-:W-:Y:S05]  /*a200*/  @!P1 BRA `(.L_x_111) ;  /* 0xfffffffc00ec9947 */ /* 0x008fea000383ffff */
[----:B------:R-:W-:Y:S05]  /*a210*/  BRA `(.L_x_110) ;  /* 0xffffffc000507947 */ /* 0x000fea000383ffff */
.L_x_113:
[----:B-1----:R1:W4:Y:S02]  /*a220*/  SYNCS.PHASECHK.TRANS64.TRYWAIT P0, [R112+URZ+0xa0], R0 ;  /* 0x0000a000700075a7 */ /* 0x00232400080011ff */
[----:B----4-:R-:W-:Y:S05]  /*a230*/  @!P0 NANOSLEEP.SYNCS 0x989680 ;  /* 0x009896800000895d */ /* 0x010fea0003900000 */
[----:B------:R-:W4:Y:S02]  /*a240*/  @!P0 SYNCS.PHASECHK.TRANS64 P0, [R112+URZ+0xa0], R0 ;  /* 0x0000a000700085a7 */ /* 0x000f2400080010ff */
[----:B----4-:R-:W-:Y:S05]  /*a250*/  @!P0 BRA `(.L_x_113) ;  /* 0xfffffffc00f08947 */ /* 0x010fea000383ffff */
[----:B------:R-:W-:Y:S05]  /*a260*/  BRA `(.L_x_112) ;  /* 0xffffffc000787947 */ /* 0x000fea000383ffff */
.L_x_122:
[----:B--2---:R2:W4:Y:S02]  /*a270*/  SYNCS.PHASECHK.TRANS64.TRYWAIT P0, [R2+URZ+0x30], R0 ;  /* 0x00003000020075a7 */ /* 0x00452400080011ff */
[----:B----4-:R-:W-:Y:S05]  /*a280*/  @!P0 NANOSLEEP.SYNCS 0x989680 ;  /* 0x009896800000895d */ /* 0x010fea0003900000 */
[----:B------:R-:W4:Y:S02]  /*a290*/  @!P0 SYNCS.PHASECHK.TRANS64 P0, [R2+URZ+0x30], R0 ;  /* 0x00003000020085a7 */ /* 0x000f2400080010ff */
[----:B----4-:R-:W-:Y:S05]  /*a2a0*/  @!P0 BRA `(.L_x_122) ;  /* 0xfffffffc00f08947 */ /* 0x010fea000383ffff */
[----:B------:R-:W-:Y:S05]  /*a2b0*/  BRA `(.L_x_121) ;  /* 0xffffffcc00547947 */ /* 0x000fea000383ffff */
.L_x_130:
[----:B--2---:R2:W4:Y:S02]  /*a2c0*/  SYNCS.PHASECHK.TRANS64.TRYWAIT P0, [R0+URZ+0x30], R6 ;  /* 0x00003006000075a7 */ /* 0x00452400080011ff */
[----:B----4-:R-:W-:Y:S05]  /*a2d0*/  @!P0 NANOSLEEP.SYNCS 0x989680 ;  /* 0x009896800000895d */ /* 0x010fea0003900000 */
[----:B------:R-:W4:Y:S02]  /*a2e0*/  @!P0 SYNCS.PHASECHK.TRANS64 P0, [R0+URZ+0x30], R6 ;  /* 0x00003006000085a7 */ /* 0x000f2400080010ff */
[----:B----4-:R-:W-:Y:S05]  /*a2f0*/  @!P0 BRA `(.L_x_130) ;  /* 0xfffffffc00f08947 */ /* 0x010fea000383ffff */
[----:B------:R-:W-:Y:S05]  /*a300*/  BRA `(.L_x_129) ;  /* 0xffffffd800547947 */ /* 0x000fea000383ffff */
.L_x_138:
[----:B--2---:R2:W4:Y:S02]  /*a310*/  SYNCS.PHASECHK.TRANS64.TRYWAIT P0, [R0+URZ+0x30], R5 ;  /* 0x00003005000075a7 */ /* 0x00452400080011ff */
[----:B----4-:R-:W-:Y:S05]  /*a320*/  @!P0 NANOSLEEP.SYNCS 0x989680 ;  /* 0x009896800000895d */ /* 0x010fea0003900000 */
[----:B------:R-:W4:Y:S02]  /*a330*/  @!P0 SYNCS.PHASECHK.TRANS64 P0, [R0+URZ+0x30], R5 ;  /* 0x00003005000085a7 */ /* 0x000f2400080010ff */
[----:B----4-:R-:W-:Y:S05]  /*a340*/  @!P0 BRA `(.L_x_138) ;  /* 0xfffffffc00f08947 */ /* 0x010fea000383ffff */
[----:B------:R-:W-:Y:S05]  /*a350*/  BRA `(.L_x_137) ;  /* 0xffffffe400547947 */ /* 0x000fea000383ffff */
        .weak           $__internal_0_$__cuda_sm10x_tcgen05_guardrail_trap_col_being_dealloced_not_returned_by_alloc
        .type           $__internal_0_$__cuda_sm10x_tcgen05_guardrail_trap_col_being_dealloced_not_returned_by_alloc,@function
        .size           $__internal_0_$__cuda_sm10x_tcgen05_guardrail_trap_col_being_dealloced_not_returned_by_alloc,($__internal_1_$__cuda_sm10x_tcgen05_guardrail_trap_phase_invalid_during_alloc - $__internal_0_$__cuda_sm10x_tcgen05_guardrail_trap_col_being_dealloced_not_returned_by_alloc)
$__internal_0_$__cuda_sm10x_tcgen05_guardrail_trap_col_being_dealloced_not_returned_by_alloc:
[----:B------:R-:W-:Y:S05]  /*a360*/  BPT.TRAP 0x1 ;  /* 0x000000040000795c */ /* 0x000fea0000300000 */
[----:B------:R-:W-:-:S04]  /*a370*/  HFMA2 R3, -RZ, RZ, 0, 0 ;  /* 0x00000000ff037431 */ /* 0x000fc800000001ff */
[----:B------:R-:W-:Y:S05]  /*a380*/  RET.REL.NODEC R2 `(_ZN7cutlass13device_kernelINS_4gemm6kernel13GemmUniversalIN4cute5tupleIJiiiiEEENS1_10collective13CollectiveMmaINS1_35MainloopSm100TmaUmmaWarpSpecializedILi3ELi2ELi4ENS5_IJNS4_1CILi2EEENSA_ILi1EEESC_EEEEENS5_IJNSA_ILi256EEENSA_ILi128EEESG_EEENS_6half_tENS5_IJlSC_lEEESI_SJ_NS4_8TiledMMAINS4_8MMA_AtomIJNS4_26SM100_MMA_F16BF16_2x1SM_SSISI_SI_fLi256ELi128ELNS4_4UMMA5MajorE0ELSO_0ELNSN_7ScaleInE0ELSP_0EEEEEENS4_6LayoutINS5_IJSC_SC_SC_EEENS5_IJNSA_ILi0EEESU_SU_EEEEENS5_IJNS4_10UnderscoreESX_SX_EEEEENS4_18SM100_TMA_2SM_LOADENS4_14ComposedLayoutINS4_7SwizzleILi3ELi4ELi3EEENS4_18smem_ptr_flag_bitsILi16EEENSS_INS5_IJNSA_ILi8EEENSA_ILi64EEEEEENS5_IJS17_SC_EEEEEEEvNS4_8identityES10_S1B_vS1C_EENS_8epilogue10collective18CollectiveEpilogueINS1E_23Sm100TmaWarpSpecializedILi4ELi2ELi32ELb1ELb0EEEJNS5_IJSG_SG_SG_EEENS5_IJNSS_ISG_SC_EENSS_INSA_ILi32EEESC_EEEEESI_SJ_SI_SJ_NS1E_6fusion15FusionCallbacksIS1I_NS1O_17LinearCombinationISI_fSI_fLNS_15FloatRoundStyleE2EEES1J_S1N_JEEENS4_5SM1004TMEM4LOAD26SM100_TMEM_LOAD_32dp32b32xENS4_13SM90_TMA_LOADENS11_INS12_ILi2ELi4ELi3EEES15_NSS_INS5_IJS16_S1L_EEENS5_IJS1L_SC_EEEEEEENS4_39AutoVectorizingCopyWithAssumedAlignmentILi128EEENS4_14SM90_TMA_STOREES23_S25_S25_EEEvvEEEEvNT_6ParamsE) ;  /* 0xffffff5c021c7950 */ /* 0x000fea0003c3ffff */
        .weak           $__internal_1_$__cuda_sm10x_tcgen05_guardrail_trap_phase_invalid_during_alloc
        .type           $__internal_1_$__cuda_sm10x_tcgen05_guardrail_trap_phase_invalid_during_alloc,@function
        .size           $__internal_1_$__cuda_sm10x_tcgen05_guardrail_trap_phase_invalid_during_alloc,($__internal_2_$__cuda_sm10x_tcgen05_guardrail_trap_unallocated_columns_being_dealloced - $__internal_1_$__cuda_sm10x_tcgen05_guardrail_trap_phase_invalid_during_alloc)
$__internal_1_$__cuda_sm10x_tcgen05_guardrail_trap_phase_invalid_during_alloc:
[----:B------:R-:W-:Y:S05]  /*a390*/  BPT.TRAP 0x1 ;  /* 0x000000040000795c */ /* 0x000fea0000300000 */
[----:B------:R-:W-:-:S04]  /*a3a0*/  MOV R3, 0x0 ;  /* 0x0000000000037802 */ /* 0x000fc80000000f00 */
[----:B------:R-:W-:Y:S05]  /*a3b0*/  RET.REL.NODEC R2 `(_ZN7cutlass13device_kernelINS_4gemm6kernel13GemmUniversalIN4cute5tupleIJiiiiEEENS1_10collective13CollectiveMmaINS1_35MainloopSm100TmaUmmaWarpSpecializedILi3ELi2ELi4ENS5_IJNS4_1CILi2EEENSA_ILi1EEESC_EEEEENS5_IJNSA_ILi256EEENSA_ILi128EEESG_EEENS_6half_tENS5_IJlSC_lEEESI_SJ_NS4_8TiledMMAINS4_8MMA_AtomIJNS4_26SM100_MMA_F16BF16_2x1SM_SSISI_SI_fLi256ELi128ELNS4_4UMMA5MajorE0ELSO_0ELNSN_7ScaleInE0ELSP_0EEEEEENS4_6LayoutINS5_IJSC_SC_SC_EEENS5_IJNSA_ILi0EEESU_SU_EEEEENS5_IJNS4_10UnderscoreESX_SX_EEEEENS4_18SM100_TMA_2SM_LOADENS4_14ComposedLayoutINS4_7SwizzleILi3ELi4ELi3EEENS4_18smem_ptr_flag_bitsILi16EEENSS_INS5_IJNSA_ILi8EEENSA_ILi64EEEEEENS5_IJS17_SC_EEEEEEEvNS4_8identityES10_S1B_vS1C_EENS_8epilogue10collective18CollectiveEpilogueINS1E_23Sm100TmaWarpSpecializedILi4ELi2ELi32ELb1ELb0EEEJNS5_IJSG_SG_SG_EEENS5_IJNSS_ISG_SC_EENSS_INSA_ILi32EEESC_EEEEESI_SJ_SI_SJ_NS1E_6fusion15FusionCallbacksIS1I_NS1O_17LinearCombinationISI_fSI_fLNS_15FloatRoundStyleE2EEES1J_S1N_JEEENS4_5SM1004TMEM4LOAD26SM100_TMEM_LOAD_32dp32b32xENS4_13SM90_TMA_LOADENS11_INS12_ILi2ELi4ELi3EEES15_NSS_INS5_IJS16_S1L_EEENS5_IJS1L_SC_EEEEEEENS4_39AutoVectorizingCopyWithAssumedAlignmentILi128EEENS4_14SM90_TMA_STOREES23_S25_S25_EEEvvEEEEvNT_6ParamsE) ;  /* 0xffffff5c02107950 */ /* 0x000fea0003c3ffff */
        .weak           $__internal_2_$__cuda_sm10x_tcgen05_guardrail_trap_unallocated_columns_being_dealloced
        .type           $__internal_2_$__cuda_sm10x_tcgen05_guardrail_trap_unallocated_columns_being_dealloced,@function
        .size           $__internal_2_$__cuda_sm10x_tcgen05_guardrail_trap_unallocated_columns_being_dealloced,(.L_x_194 - $__internal_2_$__cuda_sm10x_tcgen05_guardrail_trap_unallocated_columns_being_dealloced)
$__internal_2_$__cuda_sm10x_tcgen05_guardrail_trap_unallocated_columns_being_dealloced:
[----:B------:R-:W-:Y:S05]  /*a3c0*/  BPT.TRAP 0x1 ;  /* 0x000000040000795c */ /* 0x000fea0000300000 */
[----:B------:R-:W-:-:S04]  /*a3d0*/  HFMA2 R3, -RZ, RZ, 0, 0 ;  /* 0x00000000ff037431 */ /* 0x000fc800000001ff */
[----:B------:R-:W-:Y:S05]  /*a3e0*/  RET.REL.NODEC R2 `(_ZN7cutlass13device_kernelINS_4gemm6kernel13GemmUniversalIN4cute5tupleIJiiiiEEENS1_10collective13CollectiveMmaINS1_35MainloopSm100TmaUmmaWarpSpecializedILi3ELi2ELi4ENS5_IJNS4_1CILi2EEENSA_ILi1EEESC_EEEEENS5_IJNSA_ILi256EEENSA_ILi128EEESG_EEENS_6half_tENS5_IJlSC_lEEESI_SJ_NS4_8TiledMMAINS4_8MMA_AtomIJNS4_26SM100_MMA_F16BF16_2x1SM_SSISI_SI_fLi256ELi128ELNS4_4UMMA5MajorE0ELSO_0ELNSN_7ScaleInE0ELSP_0EEEEEENS4_6LayoutINS5_IJSC_SC_SC_EEENS5_IJNSA_ILi0EEESU_SU_EEEEENS5_IJNS4_10UnderscoreESX_SX_EEEEENS4_18SM100_TMA_2SM_LOADENS4_14ComposedLayoutINS4_7SwizzleILi3ELi4ELi3EEENS4_18smem_ptr_flag_bitsILi16EEENSS_INS5_IJNSA_ILi8EEENSA_ILi64EEEEEENS5_IJS17_SC_EEEEEEEvNS4_8identityES10_S1B_vS1C_EENS_8epilogue10collective18CollectiveEpilogueINS1E_23Sm100TmaWarpSpecializedILi4ELi2ELi32ELb1ELb0EEEJNS5_IJSG_SG_SG_EEENS5_IJNSS_ISG_SC_EENSS_INSA_ILi32EEESC_EEEEESI_SJ_SI_SJ_NS1E_6fusion15FusionCallbacksIS1I_NS1O_17LinearCombinationISI_fSI_fLNS_15FloatRoundStyleE2EEES1J_S1N_JEEENS4_5SM1004TMEM4LOAD26SM100_TMEM_LOAD_32dp32b32xENS4_13SM90_TMA_LOADENS11_INS12_ILi2ELi4ELi3EEES15_NSS_INS5_IJS16_S1L_EEENS5_IJS1L_SC_EEEEEEENS4_39AutoVectorizingCopyWithAssumedAlignmentILi128EEENS4_14SM90_TMA_STOREES23_S25_S25_EEEvvEEEEvNT_6ParamsE) ;  /* 0xffffff5c02047950 */ /* 0x000fea0003c3ffff */
.L_x_193:
[----:B------:R-:W-:-:S00]  /*a3f0*/  BRA `(.L_x_193) ;  /* 0xfffffffc00fc7947 */ /* 0x000fc0000383ffff */
[----:B------:R-:W-:-:S00]  /*a400*/  NOP ;  /* 0x0000000000007918 */ /* 0x000fc00000000000 */
[----:B------:R-:W-:-:S00]  /*a410*/  NOP ;  /* 0x0000000000007918 */ /* 0x000fc00000000000 */
[----:B------:R-:W-:-:S00]  /*a420*/  NOP ;  /* 0x0000000000007918 */ /* 0x000fc00000000000 */
[----:B------:R-:W-:-:S00]  /*a430*/  NOP ;  /* 0x0000000000007918 */ /* 0x000fc00000000000 */
[----:B------:R-:W-:-:S00]  /*a440*/  NOP ;  /* 0x0000000000007918 */ /* 0x000fc00000000000 */
[----:B------:R-:W-:-:S00]  /*a450*/  NOP ;  /* 0x0000000000007918 */ /* 0x000fc00000000000 */
[----:B------:R-:W-:-:S00]  /*a460*/  NOP ;  /* 0x0000000000007918 */ /* 0x000fc00000000000 */
[----:B------:R-:W-:-:S00]  /*a470*/  NOP ;  /* 0x0000000000007918 */ /* 0x000fc00000000000 */
.L_x_194:


//--------------------- .nv.global.init           --------------------------
	.section	.nv.global.init,"aw",@progbits
.nv.global.init:
	.type		$str$27,@object
	.size		$str$27,($str$28 - $str$27)
$str$27:
        /*0000*/ 	.byte	0x28, 0x61, 0x64, 0x64, 0x72, 0x65, 0x73, 0x73, 0x20, 0x26, 0x20, 0x6d, 0x61, 0x73, 0x6b, 0x29
        /*0010*/ 	.byte	0x20, 0x3d, 0x3d, 0x20, 0x30, 0x00
	.type		$str$28,@object
	.size		$str$28,($str$26 - $str$28)
$str$28:
        /*0016*/ 	.byte	0x2f, 0x74, 0x6d, 0x70, 0x2f, 0x63, 0x75, 0x74, 0x6c, 0x61, 0x73, 0x73, 0x5f, 0x73, 0x77, 0x65
        /*0026*/ 	.byte	0x65, 0x70, 0x5f, 0x73, 0x72, 0x63, 0x2f, 0x69, 0x6e, 0x63, 0x6c, 0x75, 0x64, 0x65, 0x2f, 0x63
        /*0036*/ 	.byte	0x75, 0x74, 0x65, 0x2f, 0x70, 0x6f, 0x69, 0x6e, 0x74, 0x65, 0x72, 0x5f, 0x66, 0x6c, 0x61, 0x67
        /*0046*/ 	.byte	0x67, 0x65, 0x64, 0x2e, 0x68, 0x70, 0x70, 0x00
	.type		$str$26,@object
	.size		$str$26,($str$25 - $str$26)
$str$26:
        /*004e*/ 	.byte	0x2f, 0x74, 0x6d, 0x70, 0x2f, 0x63, 0x75, 0x74, 0x6c, 0x61, 0x73, 0x73, 0x5f, 0x73, 0x77, 0x65
        /*005e*/ 	.byte	0x65, 0x70, 0x5f, 0x73, 0x72, 0x63, 0x2f, 0x69, 0x6e, 0x63, 0x6c, 0x75, 0x64, 0x65, 0x2f, 0x63
        /*006e*/ 	.byte	0x75, 0x74, 0x65, 0x2f, 0x61, 0x74, 0x6f, 0x6d, 0x2f, 0x63, 0x6f, 0x70, 0x79, 0x5f, 0x74, 0x72
        /*007e*/ 	.byte	0x61, 0x69, 0x74, 0x73, 0x5f, 0x73, 0x6d, 0x31, 0x30, 0x30, 0x2e, 0x68, 0x70, 0x70, 0x00
	.type		$str$25,@object
	.size		$str$25,(__unnamed_1 - $str$25)
$str$25:
        /*008d*/ 	.byte	0x28, 0x28, 0x75, 0x69, 0x6e, 0x74, 0x33, 0x32, 0x5f, 0x74, 0x28, 0x74, 0x68, 0x72, 0x65, 0x61
        /*009d*/ 	.byte	0x64, 0x49, 0x64, 0x78, 0x2e, 0x78, 0x29, 0x20, 0x2f, 0x20, 0x33, 0x32, 0x29, 0x20, 0x25, 0x20
        /*00ad*/ 	.byte	0x34, 0x29, 0x20, 0x3d, 0x3d, 0x20, 0x28, 0x28, 0x28, 0x74, 0x6d, 0x65, 0x6d, 0x5f, 0x61, 0x64
        /*00bd*/ 	.byte	0x64, 0x72, 0x20, 0x3e, 0x3e, 0x20, 0x31, 0x36, 0x29, 0x20, 0x2f, 0x20, 0x33, 0x32, 0x29, 0x20
        /*00cd*/ 	.byte	0x25, 0x20, 0x34, 0x29, 0x00
	.type		__unnamed_1,@object
	.size		__unnamed_1,(__unnamed_2 - __unnamed_1)
__unnamed_1:
        /*00d2*/ 	.byte	0x61, 0x75, 0x74, 0x6f, 0x20, 0x63, 0x75, 0x74, 0x65, 0x3a, 0x3a, 0x61, 0x73, 0x5f, 0x70, 0x6f
        /* <DEDUP_REMOVED lines=24> */
        /*0262*/ 	.byte	0x3e, 0x3e, 0x3e, 0x3e, 0x5d, 0x00
	.type		__unnamed_2,@object
	.size		__unnamed_2,(.L_2 - __unnamed_2)
__unnamed_2:
        /* <DEDUP_REMOVED lines=42> */
        /*0508*/ 	.byte	0x3e, 0x3e, 0x5d, 0x00
.L_2:


//--------------------- .nv.shared._ZN7cutlass13device_kernelINS_4gemm6kernel13GemmUniversalIN4cute5tupleIJiiiiEEENS1_10collective13CollectiveMmaINS1_35MainloopSm100TmaUmmaWarpSpecializedILi3ELi2ELi4ENS5_IJNS4_1CILi2EEENSA_ILi1EEESC_EEEEENS5_IJNSA_ILi256EEENSA_ILi128EEESG_EEENS_6half_tENS5_IJlSC_lEEESI_SJ_NS4_8TiledMMAINS4_8MMA_AtomIJNS4_26SM100_MMA_F16BF16_2x1SM_SSISI_SI_fLi256ELi128ELNS4_4UMMA5MajorE0ELSO_0ELNSN_7ScaleInE0ELSP_0EEEEEENS4_6LayoutINS5_IJSC_SC_SC_EEENS5_IJNSA_ILi0EEESU_SU_EEEEENS5_IJNS4_10UnderscoreESX_SX_EEEEENS4_18SM100_TMA_2SM_LOADENS4_14ComposedLayoutINS4_7SwizzleILi3ELi4ELi3EEENS4_18smem_ptr_flag_bitsILi16EEENSS_INS5_IJNSA_ILi8EEENSA_ILi64EEEEEENS5_IJS17_SC_EEEEEEEvNS4_8identityES10_S1B_vS1C_EENS_8epilogue10collective18CollectiveEpilogueINS1E_23Sm100TmaWarpSpecializedILi4ELi2ELi32ELb1ELb0EEEJNS5_IJSG_SG_SG_EEENS5_IJNSS_ISG_SC_EENSS_INSA_ILi32EEESC_EEEEESI_SJ_SI_SJ_NS1E_6fusion15FusionCallbacksIS1I_NS1O_17LinearCombinationISI_fSI_fLNS_15FloatRoundStyleE2EEES1J_S1N_JEEENS4_5SM1004TMEM4LOAD26SM100_TMEM_LOAD_32dp32b32xENS4_13SM90_TMA_LOADENS11_INS12_ILi2ELi4ELi3EEES15_NSS_INS5_IJS16_S1L_EEENS5_IJS1L_SC_EEEEEEENS4_39AutoVectorizingCopyWithAssumedAlignmentILi128EEENS4_14SM90_TMA_STOREES23_S25_S25_EEEvvEEEEvNT_6ParamsE --------------------------
	.section	.nv.shared._ZN7cutlass13device_kernelINS_4gemm6kernel13GemmUniversalIN4cute5tupleIJiiiiEEENS1_10collective13CollectiveMmaINS1_35MainloopSm100TmaUmmaWarpSpecializedILi3ELi2ELi4ENS5_IJNS4_1CILi2EEENSA_ILi1EEESC_EEEEENS5_IJNSA_ILi256EEENSA_ILi128EEESG_EEENS_6half_tENS5_IJlSC_lEEESI_SJ_NS4_8TiledMMAINS4_8MMA_AtomIJNS4_26SM100_MMA_F16BF16_2x1SM_SSISI_SI_fLi256ELi128ELNS4_4UMMA5MajorE0ELSO_0ELNSN_7ScaleInE0ELSP_0EEEEEENS4_6LayoutINS5_IJSC_SC_SC_EEENS5_IJNSA_ILi0EEESU_SU_EEEEENS5_IJNS4_10UnderscoreESX_SX_EEEEENS4_18SM100_TMA_2SM_LOADENS4_14ComposedLayoutINS4_7SwizzleILi3ELi4ELi3EEENS4_18smem_ptr_flag_bitsILi16EEENSS_INS5_IJNSA_ILi8EEENSA_ILi64EEEEEENS5_IJS17_SC_EEEEEEEvNS4_8identityES10_S1B_vS1C_EENS_8epilogue10collective18CollectiveEpilogueINS1E_23Sm100TmaWarpSpecializedILi4ELi2ELi32ELb1ELb0EEEJNS5_IJSG_SG_SG_EEENS5_IJNSS_ISG_SC_EENSS_INSA_ILi32EEESC_EEEEESI_SJ_SI_SJ_NS1E_6fusion15FusionCallbacksIS1I_NS1O_17LinearCombinationISI_fSI_fLNS_15FloatRoundStyleE2EEES1J_S1N_JEEENS4_5SM1004TMEM4LOAD26SM100_TMEM_LOAD_32dp32b32xENS4_13SM90_TMA_LOADENS11_INS12_ILi2ELi4ELi3EEES15_NSS_INS5_IJS16_S1L_EEENS5_IJS1L_SC_EEEEEEENS4_39AutoVectorizingCopyWithAssumedAlignmentILi128EEENS4_14SM90_TMA_STOREES23_S25_S25_EEEvvEEEEvNT_6ParamsE,"aw",@nobits
	.sectionflags	@""
	.align	16
	.zero		1024


//--------------------- .nv.shared.reserved.0     --------------------------
	.section	.nv.shared.reserved.0,"aw",@nobits
	.weak		__nv_reservedSMEM_offset_0_alias
	.size		__nv_reservedSMEM_offset_0_alias, 0, 64
	.other		__nv_reservedSMEM_offset_0_alias,@"STO_CUDA_RESERVED_SHARED STV_DEFAULT"
__nv_reservedSMEM_offset_0_alias:
	.zero		0
.nv.shared.reserved.0:
	.zero		64
	.weak		__nv_reservedSMEM_tcgen05_partition
	.type		__nv_reservedSMEM_tcgen05_partition,@object
	.size		__nv_reservedSMEM_tcgen05_partition,(.L_0 - __nv_reservedSMEM_tcgen05_partition)
__nv_reservedSMEM_tcgen05_partition:
	.zero		32
.L_0:


//--------------------- .nv.global                --------------------------
	.section	.nv.global,"aw",@nobits
.nv.global:
	.type		_ZN39_INTERNAL_120d594d_4_k_cu_c099f150_68324cute1_E,@object
	.size		_ZN39_INTERNAL_120d594d_4_k_cu_c099f150_68324cute1_E,(_ZN39_INTERNAL_120d594d_4_k_cu_c099f150_68324cuda3std3__45__cpo6cbeginE - _ZN39_INTERNAL_120d594d_4_k_cu_c099f150_68324cute1_E)
_ZN39_INTERNAL_120d594d_4_k_cu_c099f150_68324cute1_E:
	.zero		1
	.type		_ZN39_INTERNAL_120d594d_4_k_cu_c099f150_68324cuda3std3__45__cpo6cbeginE,@object
	.size		_ZN39_INTERNAL_120d594d_4_k_cu_c099f150_68324cuda3std3__45__cpo6cbeginE,(_ZN39_INTERNAL_120d594d_4_k_cu_c099f150_68324cuda3std3__48in_placeE - _ZN39_INTERNAL_120d594d_4_k_cu_c099f150_68324cuda3std3__45__cpo6cbeginE)
_ZN39_INTERNAL_120d594d_4_k_cu_c099f150_68324cuda3std3__45__cpo6cbeginE:
	.zero		1
	.type		_ZN39_INTERNAL_120d594d_4_k_cu_c099f150_68324cuda3std3__48in_placeE,@object
	.size		_ZN39_INTERNAL_120d594d_4_k_cu_c099f150_68324cuda3std3__48in_placeE,(_ZN39_INTERNAL_120d594d_4_k_cu_c099f150_68324cuda3std6ranges3__45__cpo9iter_moveE - _ZN39_INTERNAL_120d594d_4_k_cu_c099f150_68324cuda3std3__48in_placeE)
_ZN39_INTERNAL_120d594d_4_k_cu_c099f150_68324cuda3std3__48in_placeE:
	.zero		1
	.type		_ZN39_INTERNAL_120d594d_4_k_cu_c099f150_68324cuda3std6ranges3__45__cpo9iter_moveE,@object
	.size		_ZN39_INTERNAL_120d594d_4_k_cu_c099f150_68324cuda3std6ranges3__45__cpo9iter_moveE,(_ZN39_INTERNAL_120d594d_4_k_cu_c099f150_68324cuda3std3__45__cpo5beginE - _ZN39_INTERNAL_120d594d_4_k_cu_c099f150_68324cuda3std6ranges3__45__cpo9iter_moveE)
_ZN39_INTERNAL_120d594d_4_k_cu_c099f150_68324cuda3std6ranges3__45__cpo9iter_moveE:
	.zero		1
	.type		_ZN39_INTERNAL_120d594d_4_k_cu_c099f150_68324cuda3std3__45__cpo5beginE,@object
	.size		_ZN39_INTERNAL_120d594d_4_k_cu_c099f150_68324cuda3std3__45__cpo5beginE,(_ZN39_INTERNAL_120d594d_4_k_cu_c099f150_68324cuda3std3__441_GLOBAL__N__120d594d_4_k_cu_c099f150_68326ignoreE - _ZN39_INTERNAL_120d594d_4_k_cu_c099f150_68324cuda3std3__45__cpo5beginE)
_ZN39_INTERNAL_120d594d_4_k_cu_c099f150_68324cuda3std3__45__cpo5beginE:
	.zero		1
	.type		_ZN39_INTERNAL_120d594d_4_k_cu_c099f150_68324cuda3std3__441_GLOBAL__N__120d594d_4_k_cu_c099f150_68326ignoreE,@object
	.size		_ZN39_INTERNAL_120d594d_4_k_cu_c099f150_68324cuda3std3__441_GLOBAL__N__120d594d_4_k_cu_c099f150_68326ignoreE,(_ZN39_INTERNAL_120d594d_4_k_cu_c099f150_68324cute7productE - _ZN39_INTERNAL_120d594d_4_k_cu_c099f150_68324cuda3std3__441_GLOBAL__N__120d594d_4_k_cu_c099f150_68326ignoreE)
_ZN39_INTERNAL_120d594d_4_k_cu_c099f150_68324cuda3std3__441_GLOBAL__N__120d594d_4_k_cu_c099f150_68326ignoreE:
	.zero		1
	.type		_ZN39_INTERNAL_120d594d_4_k_cu_c099f150_68324cute7productE,@object
	.size		_ZN39_INTERNAL_120d594d_4_k_cu_c099f150_68324cute7productE,(_ZN39_INTERNAL_120d594d_4_k_cu_c099f150_68324cuda3std3__45__cpo3endE - _ZN39_INTERNAL_120d594d_4_k_cu_c099f150_68324cute7productE)
_ZN39_INTERNAL_120d594d_4_k_cu_c099f150_68324cute7productE:
	.zero		1
	.type		_ZN39_INTERNAL_120d594d_4_k_cu_c099f150_68324cuda3std3__45__cpo3endE,@object
	.size		_ZN39_INTERNAL_120d594d_4_k_cu_c099f150_68324cuda3std3__45__cpo3endE,(_ZN39_INTERNAL_120d594d_4_k_cu_c099f150_68324cuda3std3__419piecewise_constructE - _ZN39_INTERNAL_120d594d_4_k_cu_c099f150_68324cuda3std3__45__cpo3endE)
_ZN39_INTERNAL_120d594d_4_k_cu_c099f150_68324cuda3std3__45__cpo3endE:
	.zero		1
	.type		_ZN39_INTERNAL_120d594d_4_k_cu_c099f150_68324cuda3std3__419piecewise_constructE,@object
	.size		_ZN39_INTERNAL_120d594d_4_k_cu_c099f150_68324cuda3std3__419piecewise_constructE,(_ZN39_INTERNAL_120d594d_4_k_cu_c099f150_68324cuda3std3__45__cpo4cendE - _ZN39_INTERNAL_120d594d_4_k_cu_c099f150_68324cuda3std3__419piecewise_constructE)
_ZN39_INTERNAL_120d594d_4_k_cu_c099f150_68324cuda3std3__419piecewise_constructE:
	.zero		1
	.type		_ZN39_INTERNAL_120d594d_4_k_cu_c099f150_68324cuda3std3__45__cpo4cendE,@object
	.size		_ZN39_INTERNAL_120d594d_4_k_cu_c099f150_68324cuda3std3__45__cpo4cendE,(_ZN39_INTERNAL_120d594d_4_k_cu_c099f150_68324cuda3std6ranges3__45__cpo4swapE - _ZN39_INTERNAL_120d594d_4_k_cu_c099f150_68324cuda3std3__45__cpo4cendE)
_ZN39_INTERNAL_120d594d_4_k_cu_c099f150_68324cuda3std3__45__cpo4cendE:
	.zero		1
	.type		_ZN39_INTERNAL_120d594d_4_k_cu_c099f150_68324cuda3std6ranges3__45__cpo4swapE,@object
	.size		_ZN39_INTERNAL_120d594d_4_k_cu_c099f150_68324cuda3std6ranges3__45__cpo4swapE,(.L_10 - _ZN39_INTERNAL_120d594d_4_k_cu_c099f150_68324cuda3std6ranges3__45__cpo4swapE)
_ZN39_INTERNAL_120d594d_4_k_cu_c099f150_68324cuda3std6ranges3__45__cpo4swapE:
	.zero		1
.L_10:


//--------------------- .nv.constant0._ZN7cutlass13device_kernelINS_4gemm6kernel13GemmUniversalIN4cute5tupleIJiiiiEEENS1_10collective13CollectiveMmaINS1_35MainloopSm100TmaUmmaWarpSpecializedILi3ELi2ELi4ENS5_IJNS4_1CILi2EEENSA_ILi1EEESC_EEEEENS5_IJNSA_ILi256EEENSA_ILi128EEESG_EEENS_6half_tENS5_IJlSC_lEEESI_SJ_NS4_8TiledMMAINS4_8MMA_AtomIJNS4_26SM100_MMA_F16BF16_2x1SM_SSISI_SI_fLi256ELi128ELNS4_4UMMA5MajorE0ELSO_0ELNSN_7ScaleInE0ELSP_0EEEEEENS4_6LayoutINS5_IJSC_SC_SC_EEENS5_IJNSA_ILi0EEESU_SU_EEEEENS5_IJNS4_10UnderscoreESX_SX_EEEEENS4_18SM100_TMA_2SM_LOADENS4_14ComposedLayoutINS4_7SwizzleILi3ELi4ELi3EEENS4_18smem_ptr_flag_bitsILi16EEENSS_INS5_IJNSA_ILi8EEENSA_ILi64EEEEEENS5_IJS17_SC_EEEEEEEvNS4_8identityES10_S1B_vS1C_EENS_8epilogue10collective18CollectiveEpilogueINS1E_23Sm100TmaWarpSpecializedILi4ELi2ELi32ELb1ELb0EEEJNS5_IJSG_SG_SG_EEENS5_IJNSS_ISG_SC_EENSS_INSA_ILi32EEESC_EEEEESI_SJ_SI_SJ_NS1E_6fusion15FusionCallbacksIS1I_NS1O_17LinearCombinationISI_fSI_fLNS_15FloatRoundStyleE2EEES1J_S1N_JEEENS4_5SM1004TMEM4LOAD26SM100_TMEM_LOAD_32dp32b32xENS4_13SM90_TMA_LOADENS11_INS12_ILi2ELi4ELi3EEES15_NSS_INS5_IJS16_S1L_EEENS5_IJS1L_SC_EEEEEEENS4_39AutoVectorizingCopyWithAssumedAlignmentILi128EEENS4_14SM90_TMA_STOREES23_S25_S25_EEEvvEEEEvNT_6ParamsE --------------------------
	.section	.nv.constant0._ZN7cutlass13device_kernelINS_4gemm6kernel13GemmUniversalIN4cute5tupleIJiiiiEEENS1_10collective13CollectiveMmaINS1_35MainloopSm100TmaUmmaWarpSpecializedILi3ELi2ELi4ENS5_IJNS4_1CILi2EEENSA_ILi1EEESC_EEEEENS5_IJNSA_ILi256EEENSA_ILi128EEESG_EEENS_6half_tENS5_IJlSC_lEEESI_SJ_NS4_8TiledMMAINS4_8MMA_AtomIJNS4_26SM100_MMA_F16BF16_2x1SM_SSISI_SI_fLi256ELi128ELNS4_4UMMA5MajorE0ELSO_0ELNSN_7ScaleInE0ELSP_0EEEEEENS4_6LayoutINS5_IJSC_SC_SC_EEENS5_IJNSA_ILi0EEESU_SU_EEEEENS5_IJNS4_10UnderscoreESX_SX_EEEEENS4_18SM100_TMA_2SM_LOADENS4_14ComposedLayoutINS4_7SwizzleILi3ELi4ELi3EEENS4_18smem_ptr_flag_bitsILi16EEENSS_INS5_IJNSA_ILi8EEENSA_ILi64EEEEEENS5_IJS17_SC_EEEEEEEvNS4_8identityES10_S1B_vS1C_EENS_8epilogue10collective18CollectiveEpilogueINS1E_23Sm100TmaWarpSpecializedILi4ELi2ELi32ELb1ELb0EEEJNS5_IJSG_SG_SG_EEENS5_IJNSS_ISG_SC_EENSS_INSA_ILi32EEESC_EEEEESI_SJ_SI_SJ_NS1E_6fusion15FusionCallbacksIS1I_NS1O_17LinearCombinationISI_fSI_fLNS_15FloatRoundStyleE2EEES1J_S1N_JEEENS4_5SM1004TMEM4LOAD26SM100_TMEM_LOAD_32dp32b32xENS4_13SM90_TMA_LOADENS11_INS12_ILi2ELi4ELi3EEES15_NSS_INS5_IJS16_S1L_EEENS5_IJS1L_SC_EEEEEEENS4_39AutoVectorizingCopyWithAssumedAlignmentILi128EEENS4_14SM90_TMA_STOREES23_S25_S25_EEEvvEEEEvNT_6ParamsE,"a",@progbits
	.sectionflags	@""
	.align	4
.nv.constant0._ZN7cutlass13device_kernelINS_4gemm6kernel13GemmUniversalIN4cute5tupleIJiiiiEEENS1_10collective13CollectiveMmaINS1_35MainloopSm100TmaUmmaWarpSpecializedILi3ELi2ELi4ENS5_IJNS4_1CILi2EEENSA_ILi1EEESC_EEEEENS5_IJNSA_ILi256EEENSA_ILi128EEESG_EEENS_6half_tENS5_IJlSC_lEEESI_SJ_NS4_8TiledMMAINS4_8MMA_AtomIJNS4_26SM100_MMA_F16BF16_2x1SM_SSISI_SI_fLi256ELi128ELNS4_4UMMA5MajorE0ELSO_0ELNSN_7ScaleInE0ELSP_0EEEEEENS4_6LayoutINS5_IJSC_SC_SC_EEENS5_IJNSA_ILi0EEESU_SU_EEEEENS5_IJNS4_10UnderscoreESX_SX_EEEEENS4_18SM100_TMA_2SM_LOADENS4_14ComposedLayoutINS4_7SwizzleILi3ELi4ELi3EEENS4_18smem_ptr_flag_bitsILi16EEENSS_INS5_IJNSA_ILi8EEENSA_ILi64EEEEEENS5_IJS17_SC_EEEEEEEvNS4_8identityES10_S1B_vS1C_EENS_8epilogue10collective18CollectiveEpilogueINS1E_23Sm100TmaWarpSpecializedILi4ELi2ELi32ELb1ELb0EEEJNS5_IJSG_SG_SG_EEENS5_IJNSS_ISG_SC_EENSS_INSA_ILi32EEESC_EEEEESI_SJ_SI_SJ_NS1E_6fusion15FusionCallbacksIS1I_NS1O_17LinearCombinationISI_fSI_fLNS_15FloatRoundStyleE2EEES1J_S1N_JEEENS4_5SM1004TMEM4LOAD26SM100_TMEM_LOAD_32dp32b32xENS4_13SM90_TMA_LOADENS11_INS12_ILi2ELi4ELi3EEES15_NSS_INS5_IJS16_S1L_EEENS5_IJS1L_SC_EEEEEEENS4_39AutoVectorizingCopyWithAssumedAlignmentILi128EEENS4_14SM90_TMA_STOREES23_S25_S25_EEEvvEEEEvNT_6ParamsE:
	.zero		2944


//--------------------- SYMBOLS --------------------------

	.type		.nv.reservedSmem.offset0,@object
	.size		.nv.reservedSmem.offset0,0x4
	.type		.nv.reservedSmem.cap,@object
	.size		.nv.reservedSmem.cap,0x4
	.type		__assertfail,@function
